// auto-generated by cutlass_sweep.gemm — config: {"arch": "sm_100", "cluster_m": 1, "cluster_n": 1, "dtype": "bf16", "dtype_b": "bf16", "layout": "nt", "stages": 0, "tile_k": 128, "tile_m": 128, "tile_n": 128}
#include "cutlass/cutlass.h"
#include "cutlass/gemm/collective/collective_builder.hpp"
#include "cutlass/gemm/device/gemm_universal_adapter.h"
#include "cutlass/gemm/kernel/gemm_universal.hpp"
#include "cutlass/epilogue/collective/collective_builder.hpp"

using ElemA = cutlass::bfloat16_t;
using ElemB = cutlass::bfloat16_t;
using ElemCD = cutlass::bfloat16_t;
using Acc  = float;
using TileShape    = cute::Shape<cute::_128, cute::_128, cute::_128>;
using ClusterShape = cute::Shape<cute::_1, cute::_1, cute::_1>;

using CollectiveEpilogue = typename cutlass::epilogue::collective::CollectiveBuilder<
    cutlass::arch::Sm100, cutlass::arch::OpClassTensorOp,
    TileShape, ClusterShape,
    cutlass::epilogue::collective::EpilogueTileAuto,
    Acc, Acc,
    ElemCD, cutlass::layout::RowMajor, 128 / cutlass::sizeof_bits<ElemCD>::value,
    ElemCD, cutlass::layout::RowMajor, 128 / cutlass::sizeof_bits<ElemCD>::value,
    cutlass::epilogue::collective::EpilogueScheduleAuto
  >::CollectiveOp;

using CollectiveMainloop = typename cutlass::gemm::collective::CollectiveBuilder<
    cutlass::arch::Sm100, cutlass::arch::OpClassTensorOp,
    ElemA, cutlass::layout::RowMajor, 128 / cutlass::sizeof_bits<ElemA>::value,
    ElemB, cutlass::layout::ColumnMajor, 128 / cutlass::sizeof_bits<ElemB>::value,
    Acc,
    TileShape, ClusterShape,
    cutlass::gemm::collective::StageCountAutoCarveout<static_cast<int>(sizeof(typename CollectiveEpilogue::SharedStorage))>,
    cutlass::gemm::collective::KernelScheduleAuto
  >::CollectiveOp;

using GemmKernel = cutlass::gemm::kernel::GemmUniversal<
    cute::Shape<int,int,int,int>,
    CollectiveMainloop,
    CollectiveEpilogue
>;
using Gemm = cutlass::gemm::device::GemmUniversalAdapter<GemmKernel>;

// Force the device kernel symbol into the cubin without needing a host main.
auto* _anchor = &cutlass::device_kernel<GemmKernel>;


// ===== COMPILED SASS (sm_100a) =====

	.target	sm_100a

	.elftype	@"ET_EXEC"


//--------------------- .note.nv.tkinfo           --------------------------
	.section	.note.nv.tkinfo,"",@"SHT_NOTE"
	.sectionflags	@"SHF_NOTE_NV_TKINFO"
	.tkinfo
        /*0018*/ 	.word	0x00000002
        /*0030*/ 	.string	""
        /*0030*/ 	.string	"ptxas"
        /*0030*/ 	.string	"Cuda compilation tools, release 13.0, V13.0.88"
        /*0030*/ 	.string	"Build cuda_13.0.r13.0/compiler.36424714_0"
        /*0030*/ 	.string	"-arch sm_100a -m 64 "



//--------------------- .note.nv.cuinfo           --------------------------
	.section	.note.nv.cuinfo,"",@"SHT_NOTE"
	.sectionflags	@"SHF_NOTE_NV_CUINFO"
        /*0018*/ 	.short	0x0002
        /*001a*/ 	.short	0x0064
        /*001c*/ 	.short	0x0082
	.zero		2


//--------------------- .nv.info                  --------------------------
	.section	.nv.info,"",@"SHT_CUDA_INFO"
	.align	4


	//----- nvinfo : EIATTR_REGCOUNT
	.align		4
        /*0000*/ 	.byte	0x04, 0x2f
        /*0002*/ 	.short	(.L_19 - .L_18)
	.align		4
.L_18:
        /*0004*/ 	.word	index@(_ZN7cutlass13device_kernelINS_4gemm6kernel13GemmUniversalIN4cute5tupleIJiiiiEEENS1_10collective13CollectiveMmaINS1_35MainloopSm100TmaUmmaWarpSpecializedILi3ELi2ELi4ENS5_IJNS4_1CILi1EEESB_SB_EEEEENS5_IJNSA_ILi128EEESE_SE_EEENS_10bfloat16_tENS5_IJlSB_lEEESG_SH_NS4_8TiledMMAINS4_8MMA_AtomIJNS4_20SM100_MMA_F16BF16_SSISG_SG_fLi128ELi128ELNS4_4UMMA5MajorE0ELSM_0ELNSL_7ScaleInE0ELSN_0EEEEEENS4_6LayoutISC_NS5_IJNSA_ILi0EEESR_SR_EEEEENS5_IJNS4_10UnderscoreESU_SU_EEEEENS4_13SM90_TMA_LOADENS4_14ComposedLayoutINS4_7SwizzleILi3ELi4ELi3EEENS4_18smem_ptr_flag_bitsILi16EEENSQ_INS5_IJNSA_ILi8EEENSA_ILi64EEEEEENS5_IJS14_SB_EEEEEEEvNS4_8identityESX_S18_vS19_EENS_8epilogue10collective18CollectiveEpilogueINS1B_23Sm100TmaWarpSpecializedILi4ELi2ELi32ELb1ELb0EEEJSF_NS5_IJNSQ_ISE_SB_EENSQ_INSA_ILi32EEESB_EEEEESG_SH_SG_SH_NS1B_6fusion15FusionCallbacksIS1F_NS1K_17LinearCombinationISG_fSG_fLNS_15FloatRoundStyleE2EEESF_S1J_JEEENS4_5SM1004TMEM4LOAD26SM100_TMEM_LOAD_32dp32b32xESX_NSY_INSZ_ILi2ELi4ELi3EEES12_NSQ_INS5_IJS13_S1H_EEENS5_IJS1H_SB_EEEEEEENS4_39AutoVectorizingCopyWithAssumedAlignmentILi128EEENS4_14SM90_TMA_STOREES1Y_S20_S20_EEEvvEEEEvNT_6ParamsE)
        /*0008*/ 	.word	0x0000006e


	//----- nvinfo : EIATTR_FRAME_SIZE
	.align		4
.L_19:
        /*000c*/ 	.byte	0x04, 0x11
        /*000e*/ 	.short	(.L_21 - .L_20)
	.align		4
.L_20:
        /*0010*/ 	.word	index@($__internal_2_$__cuda_sm10x_tcgen05_guardrail_trap_unallocated_columns_being_dealloced)
        /*0014*/ 	.word	0x00000000


	//----- nvinfo : EIATTR_FRAME_SIZE
	.align		4
.L_21:
        /*0018*/ 	.byte	0x04, 0x11
        /*001a*/ 	.short	(.L_23 - .L_22)
	.align		4
.L_22:
        /*001c*/ 	.word	index@($__internal_1_$__cuda_sm10x_tcgen05_guardrail_trap_phase_invalid_during_alloc)
        /*0020*/ 	.word	0x00000000


	//----- nvinfo : EIATTR_FRAME_SIZE
	.align		4
.L_23:
        /*0024*/ 	.byte	0x04, 0x11
        /*0026*/ 	.short	(.L_25 - .L_24)
	.align		4
.L_24:
        /*0028*/ 	.word	index@($__internal_0_$__cuda_sm10x_tcgen05_guardrail_trap_col_being_dealloced_not_returned_by_alloc)
        /*002c*/ 	.word	0x00000000


	//----- nvinfo : EIATTR_FRAME_SIZE
	.align		4
.L_25:
        /*0030*/ 	.byte	0x04, 0x11
        /*0032*/ 	.short	(.L_27 - .L_26)
	.align		4
.L_26:
        /*0034*/ 	.word	index@(_ZN7cutlass13device_kernelINS_4gemm6kernel13GemmUniversalIN4cute5tupleIJiiiiEEENS1_10collective13CollectiveMmaINS1_35MainloopSm100TmaUmmaWarpSpecializedILi3ELi2ELi4ENS5_IJNS4_1CILi1EEESB_SB_EEEEENS5_IJNSA_ILi128EEESE_SE_EEENS_10bfloat16_tENS5_IJlSB_lEEESG_SH_NS4_8TiledMMAINS4_8MMA_AtomIJNS4_20SM100_MMA_F16BF16_SSISG_SG_fLi128ELi128ELNS4_4UMMA5MajorE0ELSM_0ELNSL_7ScaleInE0ELSN_0EEEEEENS4_6LayoutISC_NS5_IJNSA_ILi0EEESR_SR_EEEEENS5_IJNS4_10UnderscoreESU_SU_EEEEENS4_13SM90_TMA_LOADENS4_14ComposedLayoutINS4_7SwizzleILi3ELi4ELi3EEENS4_18smem_ptr_flag_bitsILi16EEENSQ_INS5_IJNSA_ILi8EEENSA_ILi64EEEEEENS5_IJS14_SB_EEEEEEEvNS4_8identityESX_S18_vS19_EENS_8epilogue10collective18CollectiveEpilogueINS1B_23Sm100TmaWarpSpecializedILi4ELi2ELi32ELb1ELb0EEEJSF_NS5_IJNSQ_ISE_SB_EENSQ_INSA_ILi32EEESB_EEEEESG_SH_SG_SH_NS1B_6fusion15FusionCallbacksIS1F_NS1K_17LinearCombinationISG_fSG_fLNS_15FloatRoundStyleE2EEESF_S1J_JEEENS4_5SM1004TMEM4LOAD26SM100_TMEM_LOAD_32dp32b32xESX_NSY_INSZ_ILi2ELi4ELi3EEES12_NSQ_INS5_IJS13_S1H_EEENS5_IJS1H_SB_EEEEEEENS4_39AutoVectorizingCopyWithAssumedAlignmentILi128EEENS4_14SM90_TMA_STOREES1Y_S20_S20_EEEvvEEEEvNT_6ParamsE)
        /*0038*/ 	.word	0x00000000


	//----- nvinfo : EIATTR_MIN_STACK_SIZE
	.align		4
.L_27:
        /*003c*/ 	.byte	0x04, 0x12
        /*003e*/ 	.short	(.L_29 - .L_28)
	.align		4
.L_28:
        /*0040*/ 	.word	index@(_ZN7cutlass13device_kernelINS_4gemm6kernel13GemmUniversalIN4cute5tupleIJiiiiEEENS1_10collective13CollectiveMmaINS1_35MainloopSm100TmaUmmaWarpSpecializedILi3ELi2ELi4ENS5_IJNS4_1CILi1EEESB_SB_EEEEENS5_IJNSA_ILi128EEESE_SE_EEENS_10bfloat16_tENS5_IJlSB_lEEESG_SH_NS4_8TiledMMAINS4_8MMA_AtomIJNS4_20SM100_MMA_F16BF16_SSISG_SG_fLi128ELi128ELNS4_4UMMA5MajorE0ELSM_0ELNSL_7ScaleInE0ELSN_0EEEEEENS4_6LayoutISC_NS5_IJNSA_ILi0EEESR_SR_EEEEENS5_IJNS4_10UnderscoreESU_SU_EEEEENS4_13SM90_TMA_LOADENS4_14ComposedLayoutINS4_7SwizzleILi3ELi4ELi3EEENS4_18smem_ptr_flag_bitsILi16EEENSQ_INS5_IJNSA_ILi8EEENSA_ILi64EEEEEENS5_IJS14_SB_EEEEEEEvNS4_8identityESX_S18_vS19_EENS_8epilogue10collective18CollectiveEpilogueINS1B_23Sm100TmaWarpSpecializedILi4ELi2ELi32ELb1ELb0EEEJSF_NS5_IJNSQ_ISE_SB_EENSQ_INSA_ILi32EEESB_EEEEESG_SH_SG_SH_NS1B_6fusion15FusionCallbacksIS1F_NS1K_17LinearCombinationISG_fSG_fLNS_15FloatRoundStyleE2EEESF_S1J_JEEENS4_5SM1004TMEM4LOAD26SM100_TMEM_LOAD_32dp32b32xESX_NSY_INSZ_ILi2ELi4ELi3EEES12_NSQ_INS5_IJS13_S1H_EEENS5_IJS1H_SB_EEEEEEENS4_39AutoVectorizingCopyWithAssumedAlignmentILi128EEENS4_14SM90_TMA_STOREES1Y_S20_S20_EEEvvEEEEvNT_6ParamsE)
        /*0044*/ 	.word	0x00000000
.L_29:


//--------------------- .nv.compat                --------------------------
	.section	.nv.compat,"",@"SHT_CUDA_COMPAT_INFO"
	.align	4
        /*0000*/ 	.byte	0x02, 0x09, 0x01, 0x00, 0x02, 0x02, 0x02, 0x00, 0x02, 0x05, 0x05, 0x00, 0x03, 0x07, 0x01, 0x01
        /*0010*/ 	.byte	0x02, 0x03, 0x01, 0x00, 0x02, 0x06, 0x01, 0x00, 0x04, 0x0b, 0x08, 0x00, 0x09, 0x00, 0x00, 0x00
        /*0020*/ 	.byte	0x00, 0x00, 0x00, 0x00


//--------------------- .nv.info._ZN7cutlass13device_kernelINS_4gemm6kernel13GemmUniversalIN4cute5tupleIJiiiiEEENS1_10collective13CollectiveMmaINS1_35MainloopSm100TmaUmmaWarpSpecializedILi3ELi2ELi4ENS5_IJNS4_1CILi1EEESB_SB_EEEEENS5_IJNSA_ILi128EEESE_SE_EEENS_10bfloat16_tENS5_IJlSB_lEEESG_SH_NS4_8TiledMMAINS4_8MMA_AtomIJNS4_20SM100_MMA_F16BF16_SSISG_SG_fLi128ELi128ELNS4_4UMMA5MajorE0ELSM_0ELNSL_7ScaleInE0ELSN_0EEEEEENS4_6LayoutISC_NS5_IJNSA_ILi0EEESR_SR_EEEEENS5_IJNS4_10UnderscoreESU_SU_EEEEENS4_13SM90_TMA_LOADENS4_14ComposedLayoutINS4_7SwizzleILi3ELi4ELi3EEENS4_18smem_ptr_flag_bitsILi16EEENSQ_INS5_IJNSA_ILi8EEENSA_ILi64EEEEEENS5_IJS14_SB_EEEEEEEvNS4_8identityESX_S18_vS19_EENS_8epilogue10collective18CollectiveEpilogueINS1B_23Sm100TmaWarpSpecializedILi4ELi2ELi32ELb1ELb0EEEJSF_NS5_IJNSQ_ISE_SB_EENSQ_INSA_ILi32EEESB_EEEEESG_SH_SG_SH_NS1B_6fusion15FusionCallbacksIS1F_NS1K_17LinearCombinationISG_fSG_fLNS_15FloatRoundStyleE2EEESF_S1J_JEEENS4_5SM1004TMEM4LOAD26SM100_TMEM_LOAD_32dp32b32xESX_NSY_INSZ_ILi2ELi4ELi3EEES12_NSQ_INS5_IJS13_S1H_EEENS5_IJS1H_SB_EEEEEEENS4_39AutoVectorizingCopyWithAssumedAlignmentILi128EEENS4_14SM90_TMA_STOREES1Y_S20_S20_EEEvvEEEEvNT_6ParamsE --------------------------
	.section	.nv.info._ZN7cutlass13device_kernelINS_4gemm6kernel13GemmUniversalIN4cute5tupleIJiiiiEEENS1_10collective13CollectiveMmaINS1_35MainloopSm100TmaUmmaWarpSpecializedILi3ELi2ELi4ENS5_IJNS4_1CILi1EEESB_SB_EEEEENS5_IJNSA_ILi128EEESE_SE_EEENS_10bfloat16_tENS5_IJlSB_lEEESG_SH_NS4_8TiledMMAINS4_8MMA_AtomIJNS4_20SM100_MMA_F16BF16_SSISG_SG_fLi128ELi128ELNS4_4UMMA5MajorE0ELSM_0ELNSL_7ScaleInE0ELSN_0EEEEEENS4_6LayoutISC_NS5_IJNSA_ILi0EEESR_SR_EEEEENS5_IJNS4_10UnderscoreESU_SU_EEEEENS4_13SM90_TMA_LOADENS4_14ComposedLayoutINS4_7SwizzleILi3ELi4ELi3EEENS4_18smem_ptr_flag_bitsILi16EEENSQ_INS5_IJNSA_ILi8EEENSA_ILi64EEEEEENS5_IJS14_SB_EEEEEEEvNS4_8identityESX_S18_vS19_EENS_8epilogue10collective18CollectiveEpilogueINS1B_23Sm100TmaWarpSpecializedILi4ELi2ELi32ELb1ELb0EEEJSF_NS5_IJNSQ_ISE_SB_EENSQ_INSA_ILi32EEESB_EEEEESG_SH_SG_SH_NS1B_6fusion15FusionCallbacksIS1F_NS1K_17LinearCombinationISG_fSG_fLNS_15FloatRoundStyleE2EEESF_S1J_JEEENS4_5SM1004TMEM4LOAD26SM100_TMEM_LOAD_32dp32b32xESX_NSY_INSZ_ILi2ELi4ELi3EEES12_NSQ_INS5_IJS13_S1H_EEENS5_IJS1H_SB_EEEEEEENS4_39AutoVectorizingCopyWithAssumedAlignmentILi128EEENS4_14SM90_TMA_STOREES1Y_S20_S20_EEEvvEEEEvNT_6ParamsE,"",@"SHT_CUDA_INFO"
	.sectionflags	@""
	.align	4


	//----- nvinfo : EIATTR_CUDA_API_VERSION
	.align		4
        /*0000*/ 	.byte	0x04, 0x37
        /*0002*/ 	.short	(.L_31 - .L_30)
.L_30:
        /*0004*/ 	.word	0x00000082


	//----- nvinfo : EIATTR_KPARAM_INFO
	.align		4
.L_31:
        /*0008*/ 	.byte	0x04, 0x17
        /*000a*/ 	.short	(.L_33 - .L_32)
.L_32:
        /*000c*/ 	.word	0x00000000
        /*0010*/ 	.short	0x0000
        /*0012*/ 	.short	0x0000
        /*0014*/ 	.byte	0x00, 0xf0, 0x01, 0x20


	//----- nvinfo : EIATTR_AT_ENTRY_FRAGMENTS
	.align		4
.L_33:
        /*0018*/ 	.byte	0x04, 0x4f
        /*001a*/ 	.short	(.L_35 - .L_34)


	//   ....[0]....
.L_34:
        /*001c*/ 	.word	0x00000006


	//----- nvinfo : EIATTR_RESERVED_SMEM_USED
	.align		4
.L_35:
        /*0020*/ 	.byte	0x01, 0x41
	.zero		2


	//----- nvinfo : EIATTR_SPARSE_MMA_MASK
	.align		4
        /*0024*/ 	.byte	0x03, 0x50
        /*0026*/ 	.short	0x0000


	//----- nvinfo : EIATTR_TCGEN05_1CTA_USED
	.align		4
        /*0028*/ 	.byte	0x01, 0x51
	.zero		2


	//----- nvinfo : EIATTR_MAXREG_COUNT
	.align		4
        /*002c*/ 	.byte	0x03, 0x1b
        /*002e*/ 	.short	0x00ff


	//----- nvinfo : EIATTR_NUM_BARRIERS
	.align		4
        /*0030*/ 	.byte	0x02, 0x4c
        /*0032*/ 	.byte	0x07
	.zero		1


	//----- nvinfo : EIATTR_EXTERNS
	.align		4
        /*0034*/ 	.byte	0x04, 0x0f
        /*0036*/ 	.short	(.L_37 - .L_36)


	//   ....[0]....
	.align		4
.L_36:
        /*0038*/ 	.word	index@(__assertfail)


	//----- nvinfo : EIATTR_MERCURY_ISA_VERSION
	.align		4
.L_37:
        /*003c*/ 	.byte	0x03, 0x5f
        /*003e*/ 	.short	0x0101


	//----- nvinfo : EIATTR_INT_WARP_WIDE_INSTR_OFFSETS
	.align		4
        /*0040*/ 	.byte	0x04, 0x31
        /*0042*/ 	.short	(.L_39 - .L_38)


	//   ....[0]....
.L_38:
        /*0044*/ 	.word	0x00001f00


	//   ....[1]....
        /*0048*/ 	.word	0x00003a70


	//   ....[2]....
        /*004c*/ 	.word	0x00003aa0


	//   ....[3]....
        /*0050*/ 	.word	0x00003af0


	//   ....[4]....
        /*0054*/ 	.word	0x00004410


	//   ....[5]....
        /*0058*/ 	.word	0x00004470


	//   ....[6]....
        /*005c*/ 	.word	0x00004550


	//   ....[7]....
        /*0060*/ 	.word	0x000045c0


	//   ....[8]....
        /*0064*/ 	.word	0x000046d0


	//   ....[9]....
        /*0068*/ 	.word	0x00004760


	//   ....[10]....
        /*006c*/ 	.word	0x00004930


	//   ....[11]....
        /*0070*/ 	.word	0x00004a90


	//----- nvinfo : EIATTR_COOP_GROUP_MASK_REGIDS
	.align		4
.L_39:
        /*0074*/ 	.byte	0x04, 0x29
        /*0076*/ 	.short	(.L_41 - .L_40)


	//   ....[0]....
.L_40:
        /*0078*/ 	.word	0xffffffff


	//   ....[1]....
        /*007c*/ 	.word	0xffffffff


	//   ....[2]....
        /*0080*/ 	.word	0xffffffff


	//   ....[3]....
        /*0084*/ 	.word	0xffffffff


	//   ....[4]....
        /*0088*/ 	.word	0xffffffff


	//   ....[5]....
        /*008c*/ 	.word	0xffffffff


	//   ....[6]....
        /*0090*/ 	.word	0xffffffff


	//   ....[7]....
        /*0094*/ 	.word	0xffffffff


	//   ....[8]....
        /*0098*/ 	.word	0xffffffff


	//   ....[9]....
        /*009c*/ 	.word	0xffffffff


	//   ....[10]....
        /*00a0*/ 	.word	0xffffffff


	//   ....[11]....
        /*00a4*/ 	.word	0xffffffff


	//   ....[12]....
        /*00a8*/ 	.word	0xffffffff


	//----- nvinfo : EIATTR_COOP_GROUP_INSTR_OFFSETS
	.align		4
.L_41:
        /*00ac*/ 	.byte	0x04, 0x28
        /*00ae*/ 	.short	(.L_43 - .L_42)


	//   ....[0]....
.L_42:
        /*00b0*/ 	.word	0x00000090


	//   ....[1]....
        /*00b4*/ 	.word	0x000004d0


	//   ....[2]....
        /*00b8*/ 	.word	0x00000620


	//   ....[3]....
        /*00bc*/ 	.word	0x000007c0


	//   ....[4]....
        /*00c0*/ 	.word	0x000008c0


	//   ....[5]....
        /*00c4*/ 	.word	0x00000a30


	//   ....[6]....
        /*00c8*/ 	.word	0x00000bd0


	//   ....[7]....
        /*00cc*/ 	.word	0x00001de0


	//   ....[8]....
        /*00d0*/ 	.word	0x00002b30


	//   ....[9]....
        /*00d4*/ 	.word	0x00002d40


	//   ....[10]....
        /*00d8*/ 	.word	0x00002d70


	//   ....[11]....
        /*00dc*/ 	.word	0x00003960


	//   ....[12]....
        /*00e0*/ 	.word	0x00003b90


	//----- nvinfo : EIATTR_VRC_CTA_INIT_COUNT
	.align		4
.L_43:
        /*00e4*/ 	.byte	0x02, 0x4a
        /*00e6*/ 	.byte	0x80
	.zero		1


	//----- nvinfo : EIATTR_SYSCALL_OFFSETS
	.align		4
        /*00e8*/ 	.byte	0x04, 0x46
        /*00ea*/ 	.short	(.L_45 - .L_44)


	//   ....[0]....
.L_44:
        /*00ec*/ 	.word	0x00005510


	//   ....[1]....
        /*00f0*/ 	.word	0x00005600


	//   ....[2]....
        /*00f4*/ 	.word	0x00005d70


	//   ....[3]....
        /*00f8*/ 	.word	0x000069f0


	//   ....[4]....
        /*00fc*/ 	.word	0x00007640


	//   ....[5]....
        /*0100*/ 	.word	0x00008290


	//----- nvinfo : EIATTR_MBARRIER_INSTR_OFFSETS
	.align		4
.L_45:
        /*0104*/ 	.byte	0x04, 0x39
        /*0106*/ 	.short	(.L_47 - .L_46)


	//   ....[0]....
.L_46:
        /*0108*/ 	.word	0x000005b0
        /*010c*/ 	.word	0x000000ff
        /*0110*/ 	.word	0x00000000
        /*0114*/ 	.short	0x0100
        /*0116*/ 	.byte	0x05
	.zero		1


	//   ....[1]....
        /*0118*/ 	.word	0x000005c0
        /*011c*/ 	.word	0x000000ff
        /*0120*/ 	.word	0x00000018
        /*0124*/ 	.short	0x0100
        /*0126*/ 	.byte	0x05
	.zero		1


	//   ....[2]....
        /*0128*/ 	.word	0x000005d0
        /*012c*/ 	.word	0x000000ff
        /*0130*/ 	.word	0x00000008
        /*0134*/ 	.short	0x0100
        /*0136*/ 	.byte	0x05
	.zero		1


	//   ....[3]....
        /*0138*/ 	.word	0x000005e0
        /*013c*/ 	.word	0x000000ff
        /*0140*/ 	.word	0x00000020
        /*0144*/ 	.short	0x0100
        /*0146*/ 	.byte	0x05
	.zero		1


	//   ....[4]....
        /*0148*/ 	.word	0x000005f0
        /*014c*/ 	.word	0x000000ff
        /*0150*/ 	.word	0x00000010
        /*0154*/ 	.short	0x0100
        /*0156*/ 	.byte	0x05
	.zero		1


	//   ....[5]....
        /*0158*/ 	.word	0x00000600
        /*015c*/ 	.word	0x000000ff
        /*0160*/ 	.word	0x00000028
        /*0164*/ 	.short	0x0100
        /*0166*/ 	.byte	0x05
	.zero		1


	//   ....[6]....
        /*0168*/ 	.word	0x00000730
        /*016c*/ 	.word	0x000000ff
        /*0170*/ 	.word	0x00000030
        /*0174*/ 	.short	0x0100
        /*0176*/ 	.byte	0x07
	.zero		1


	//   ....[7]....
        /*0178*/ 	.word	0x00000740
        /*017c*/ 	.word	0x000000ff
        /*0180*/ 	.word	0x00000050
        /*0184*/ 	.short	0x0100
        /*0186*/ 	.byte	0x07
	.zero		1


	//   ....[8]....
        /*0188*/ 	.word	0x00000750
        /*018c*/ 	.word	0x000000ff
        /*0190*/ 	.word	0x00000038
        /*0194*/ 	.short	0x0100
        /*0196*/ 	.byte	0x07
	.zero		1


	//   ....[9]....
        /*0198*/ 	.word	0x00000760
        /*019c*/ 	.word	0x000000ff
        /*01a0*/ 	.word	0x00000058
        /*01a4*/ 	.short	0x0100
        /*01a6*/ 	.byte	0x07
	.zero		1


	//   ....[10]....
        /*01a8*/ 	.word	0x00000770
        /*01ac*/ 	.word	0x000000ff
        /*01b0*/ 	.word	0x00000040
        /*01b4*/ 	.short	0x0100
        /*01b6*/ 	.byte	0x07
	.zero		1


	//   ....[11]....
        /*01b8*/ 	.word	0x00000780
        /*01bc*/ 	.word	0x000000ff
        /*01c0*/ 	.word	0x00000060
        /*01c4*/ 	.short	0x0100
        /*01c6*/ 	.byte	0x07
	.zero		1


	//   ....[12]....
        /*01c8*/ 	.word	0x00000790
        /*01cc*/ 	.word	0x000000ff
        /*01d0*/ 	.word	0x00000048
        /*01d4*/ 	.short	0x0100
        /*01d6*/ 	.byte	0x07
	.zero		1


	//   ....[13]....
        /*01d8*/ 	.word	0x000007a0
        /*01dc*/ 	.word	0x000000ff
        /*01e0*/ 	.word	0x00000068
        /*01e4*/ 	.short	0x0100
        /*01e6*/ 	.byte	0x07
	.zero		1


	//   ....[14]....
        /*01e8*/ 	.word	0x00000890
        /*01ec*/ 	.word	0x000000ff
        /*01f0*/ 	.word	0x00000070
        /*01f4*/ 	.short	0x0100
        /*01f6*/ 	.byte	0x05
	.zero		1


	//   ....[15]....
        /*01f8*/ 	.word	0x000008a0
        /*01fc*/ 	.word	0x000000ff
        /*0200*/ 	.word	0x00000078
        /*0204*/ 	.short	0x0100
        /*0206*/ 	.byte	0x05
	.zero		1


	//   ....[16]....
        /*0208*/ 	.word	0x000009e0
        /*020c*/ 	.word	0x000000ff
        /*0210*/ 	.word	0x00000080
        /*0214*/ 	.short	0x0100
        /*0216*/ 	.byte	0x05
	.zero		1


	//   ....[17]....
        /*0218*/ 	.word	0x000009f0
        /*021c*/ 	.word	0x000000ff
        /*0220*/ 	.word	0x00000090
        /*0224*/ 	.short	0x0100
        /*0226*/ 	.byte	0x05
	.zero		1


	//   ....[18]....
        /*0228*/ 	.word	0x00000a00
        /*022c*/ 	.word	0x000000ff
        /*0230*/ 	.word	0x00000088
        /*0234*/ 	.short	0x0100
        /*0236*/ 	.byte	0x05
	.zero		1


	//   ....[19]....
        /*0238*/ 	.word	0x00000a10
        /*023c*/ 	.word	0x000000ff
        /*0240*/ 	.word	0x00000098
        /*0244*/ 	.short	0x0100
        /*0246*/ 	.byte	0x05
	.zero		1


	//   ....[20]....
        /*0248*/ 	.word	0x00000b40
        /*024c*/ 	.word	0x000000ff
        /*0250*/ 	.word	0x000000a0
        /*0254*/ 	.short	0x0100
        /*0256*/ 	.byte	0x07
	.zero		1


	//   ....[21]....
        /*0258*/ 	.word	0x00000b50
        /*025c*/ 	.word	0x000000ff
        /*0260*/ 	.word	0x000000c0
        /*0264*/ 	.short	0x0100
        /*0266*/ 	.byte	0x07
	.zero		1


	//   ....[22]....
        /*0268*/ 	.word	0x00000b60
        /*026c*/ 	.word	0x000000ff
        /*0270*/ 	.word	0x000000a8
        /*0274*/ 	.short	0x0100
        /*0276*/ 	.byte	0x07
	.zero		1


	//   ....[23]....
        /*0278*/ 	.word	0x00000b70
        /*027c*/ 	.word	0x000000ff
        /*0280*/ 	.word	0x000000c8
        /*0284*/ 	.short	0x0100
        /*0286*/ 	.byte	0x07
	.zero		1


	//   ....[24]....
        /*0288*/ 	.word	0x00000b80
        /*028c*/ 	.word	0x000000ff
        /*0290*/ 	.word	0x000000b0
        /*0294*/ 	.short	0x0100
        /*0296*/ 	.byte	0x07
	.zero		1


	//   ....[25]....
        /*0298*/ 	.word	0x00000b90
        /*029c*/ 	.word	0x000000ff
        /*02a0*/ 	.word	0x000000d0
        /*02a4*/ 	.short	0x0100
        /*02a6*/ 	.byte	0x07
	.zero		1


	//   ....[26]....
        /*02a8*/ 	.word	0x00000ba0
        /*02ac*/ 	.word	0x000000ff
        /*02b0*/ 	.word	0x000000b8
        /*02b4*/ 	.short	0x0100
        /*02b6*/ 	.byte	0x07
	.zero		1


	//   ....[27]....
        /*02b8*/ 	.word	0x00000bb0
        /*02bc*/ 	.word	0x000000ff
        /*02c0*/ 	.word	0x000000d8
        /*02c4*/ 	.short	0x0100
        /*02c6*/ 	.byte	0x07
	.zero		1


	//   ....[28]....
        /*02c8*/ 	.word	0x00000ca0
        /*02cc*/ 	.word	0x000000ff
        /*02d0*/ 	.word	0x000000e0
        /*02d4*/ 	.short	0x0100
        /*02d6*/ 	.byte	0x05
	.zero		1


	//   ....[29]....
        /*02d8*/ 	.word	0x00000cb0
        /*02dc*/ 	.word	0x000000ff
        /*02e0*/ 	.word	0x000000f0
        /*02e4*/ 	.short	0x0100
        /*02e6*/ 	.byte	0x05
	.zero		1


	//   ....[30]....
        /*02e8*/ 	.word	0x00000cc0
        /*02ec*/ 	.word	0x000000ff
        /*02f0*/ 	.word	0x000000e8
        /*02f4*/ 	.short	0x0100
        /*02f6*/ 	.byte	0x05
	.zero		1


	//   ....[31]....
        /*02f8*/ 	.word	0x00000cd0
        /*02fc*/ 	.word	0x000000ff
        /*0300*/ 	.word	0x000000f8
        /*0304*/ 	.short	0x0100
        /*0306*/ 	.byte	0x05
	.zero		1


	//   ....[32]....
        /*0308*/ 	.word	0x000015a0
        /*030c*/ 	.word	0x00000002
        /*0310*/ 	.word	0x000000f0
        /*0314*/ 	.short	0x010a
        /*0316*/ 	.byte	0xff
	.zero		1


	//   ....[33]....
        /*0318*/ 	.word	0x000015d0
        /*031c*/ 	.word	0x00000002
        /*0320*/ 	.word	0x000000e0
        /*0324*/ 	.short	0x0101
        /*0326*/ 	.byte	0xff
	.zero		1


	//   ....[34]....
        /*0328*/ 	.word	0x000016a0
        /*032c*/ 	.word	0x000000ff
        /*0330*/ 	.word	0x00000018
        /*0334*/ 	.short	0x010a
        /*0336*/ 	.byte	0x08
	.zero		1


	//   ....[35]....
        /*0338*/ 	.word	0x00001740
        /*033c*/ 	.word	0x000000ff
        /*0340*/ 	.word	0x00000018
        /*0344*/ 	.short	0x010a
        /*0346*/ 	.byte	0x21
	.zero		1


	//   ....[36]....
        /*0348*/ 	.word	0x00001890
        /*034c*/ 	.word	0x000000ff
        /*0350*/ 	.word	0x00000018
        /*0354*/ 	.short	0x010a
        /*0356*/ 	.byte	0x08
	.zero		1


	//   ....[37]....
        /*0358*/ 	.word	0x00001a50
        /*035c*/ 	.word	0x000000ff
        /*0360*/ 	.word	0x00000078
        /*0364*/ 	.short	0x0101
        /*0366*/ 	.byte	0x04
	.zero		1


	//   ....[38]....
        /*0368*/ 	.word	0x00001a70
        /*036c*/ 	.word	0x000000ff
        /*0370*/ 	.word	0x00000018
        /*0374*/ 	.short	0x010a
        /*0376*/ 	.byte	0x08
	.zero		1


	//   ....[39]....
        /*0378*/ 	.word	0x00001af0
        /*037c*/ 	.word	0x000000ff
        /*0380*/ 	.word	0x00000018
        /*0384*/ 	.short	0x010a
        /*0386*/ 	.byte	0x21
	.zero		1


	//   ....[40]....
        /*0388*/ 	.word	0x00001c40
        /*038c*/ 	.word	0x000000ff
        /*0390*/ 	.word	0x00000018
        /*0394*/ 	.short	0x010a
        /*0396*/ 	.byte	0x08
	.zero		1


	//   ....[41]....
        /*0398*/ 	.word	0x00001e10
        /*039c*/ 	.word	0x00000002
        /*03a0*/ 	.word	0x00000080
        /*03a4*/ 	.short	0x010a
        /*03a6*/ 	.byte	0xff
	.zero		1


	//   ....[42]....
        /*03a8*/ 	.word	0x00001ed0
        /*03ac*/ 	.word	0x00000002
        /*03b0*/ 	.word	0x00000000
        /*03b4*/ 	.short	0x0101
        /*03b6*/ 	.byte	0xff
	.zero		1


	//   ....[43]....
        /*03b8*/ 	.word	0x00002430
        /*03bc*/ 	.word	0x000000ff
        /*03c0*/ 	.word	0x00000000
        /*03c4*/ 	.short	0x010a
        /*03c6*/ 	.byte	0x05
	.zero		1


	//   ....[44]....
        /*03c8*/ 	.word	0x000024c0
        /*03cc*/ 	.word	0x000000ff
        /*03d0*/ 	.word	0x00000000
        /*03d4*/ 	.short	0x010a
        /*03d6*/ 	.byte	0x05
	.zero		1


	//   ....[45]....
        /*03d8*/ 	.word	0x00002560
        /*03dc*/ 	.word	0x00000000
        /*03e0*/ 	.word	0x00000000
        /*03e4*/ 	.short	0x010a
        /*03e6*/ 	.byte	0xff
	.zero		1


	//   ....[46]....
        /*03e8*/ 	.word	0x00002680
        /*03ec*/ 	.word	0x00000000
        /*03f0*/ 	.word	0x000000e0
        /*03f4*/ 	.short	0x010a
        /*03f6*/ 	.byte	0xff
	.zero		1


	//   ....[47]....
        /*03f8*/ 	.word	0x000026f0
        /*03fc*/ 	.word	0x00000000
        /*0400*/ 	.word	0x00000000
        /*0404*/ 	.short	0x0101
        /*0406*/ 	.byte	0xff
	.zero		1


	//   ....[48]....
        /*0408*/ 	.word	0x00002710
        /*040c*/ 	.word	0x000000ff
        /*0410*/ 	.word	0x00000090
        /*0414*/ 	.short	0x010a
        /*0416*/ 	.byte	0x05
	.zero		1


	//   ....[49]....
        /*0418*/ 	.word	0x00002830
        /*041c*/ 	.word	0x00000000
        /*0420*/ 	.word	0x00000080
        /*0424*/ 	.short	0x010a
        /*0426*/ 	.byte	0xff
	.zero		1


	//   ....[50]....
        /*0428*/ 	.word	0x00002930
        /*042c*/ 	.word	0x00000000
        /*0430*/ 	.word	0x00000000
        /*0434*/ 	.short	0x0101
        /*0436*/ 	.byte	0xff
	.zero		1


	//   ....[51]....
        /*0438*/ 	.word	0x000029c0
        /*043c*/ 	.word	0x000000ff
        /*0440*/ 	.word	0x00000090
        /*0444*/ 	.short	0x0106
        /*0446*/ 	.byte	0x05
	.zero		1


	//   ....[52]....
        /*0448*/ 	.word	0x000029e0
        /*044c*/ 	.word	0x000000ff
        /*0450*/ 	.word	0x00000090
        /*0454*/ 	.short	0x010a
        /*0456*/ 	.byte	0x05
	.zero		1


	//   ....[53]....
        /*0458*/ 	.word	0x00002a70
        /*045c*/ 	.word	0x000000ff
        /*0460*/ 	.word	0x00000090
        /*0464*/ 	.short	0x0106
        /*0466*/ 	.byte	0x04
	.zero		1


	//   ....[54]....
        /*0468*/ 	.word	0x00002ab0
        /*046c*/ 	.word	0x00000000
        /*0470*/ 	.word	0x00000090
        /*0474*/ 	.short	0x010a
        /*0476*/ 	.byte	0xff
	.zero		1


	//   ....[55]....
        /*0478*/ 	.word	0x00003070
        /*047c*/ 	.word	0x00000000
        /*0480*/ 	.word	0x00000080
        /*0484*/ 	.short	0x010a
        /*0486*/ 	.byte	0xff
	.zero		1


	//   ....[56]....
        /*0488*/ 	.word	0x00003170
        /*048c*/ 	.word	0x00000003
        /*0490*/ 	.word	0x00000000
        /*0494*/ 	.short	0x0101
        /*0496*/ 	.byte	0xff
	.zero		1


	//   ....[57]....
        /*0498*/ 	.word	0x00003180
        /*049c*/ 	.word	0x000000ff
        /*04a0*/ 	.word	0x00000000
        /*04a4*/ 	.short	0x010a
        /*04a6*/ 	.byte	0x07
	.zero		1


	//   ....[58]....
        /*04a8*/ 	.word	0x000031b0
        /*04ac*/ 	.word	0x000000ff
        /*04b0*/ 	.word	0x000000c0
        /*04b4*/ 	.short	0x010a
        /*04b6*/ 	.byte	0x06
	.zero		1


	//   ....[59]....
        /*04b8*/ 	.word	0x00003280
        /*04bc*/ 	.word	0x000000ff
        /*04c0*/ 	.word	0x00000000
        /*04c4*/ 	.short	0x010a
        /*04c6*/ 	.byte	0x0b
	.zero		1


	//   ....[60]....
        /*04c8*/ 	.word	0x000033b0
        /*04cc*/ 	.word	0x000000ff
        /*04d0*/ 	.word	0x00000000
        /*04d4*/ 	.short	0x010a
        /*04d6*/ 	.byte	0x22
	.zero		1


	//   ....[61]....
        /*04d8*/ 	.word	0x00003790
        /*04dc*/ 	.word	0x000000ff
        /*04e0*/ 	.word	0x00000000
        /*04e4*/ 	.short	0x010a
        /*04e6*/ 	.byte	0x06
	.zero		1


	//   ....[62]....
        /*04e8*/ 	.word	0x00003820
        /*04ec*/ 	.word	0x000000ff
        /*04f0*/ 	.word	0x00000000
        /*04f4*/ 	.short	0x010a
        /*04f6*/ 	.byte	0x06
	.zero		1


	//   ....[63]....
        /*04f8*/ 	.word	0x000038b0
        /*04fc*/ 	.word	0x000000ff
        /*0500*/ 	.word	0x00000000
        /*0504*/ 	.short	0x010a
        /*0506*/ 	.byte	0x06
	.zero		1


	//   ....[64]....
        /*0508*/ 	.word	0x00003940
        /*050c*/ 	.word	0x000000ff
        /*0510*/ 	.word	0x00000000
        /*0514*/ 	.short	0x010a
        /*0516*/ 	.byte	0x07
	.zero		1


	//   ....[65]....
        /*0518*/ 	.word	0x00003dc0
        /*051c*/ 	.word	0x00000000
        /*0520*/ 	.word	0x00000080
        /*0524*/ 	.short	0x010a
        /*0526*/ 	.byte	0xff
	.zero		1


	//   ....[66]....
        /*0528*/ 	.word	0x00003e80
        /*052c*/ 	.word	0x00000000
        /*0530*/ 	.word	0x00000000
        /*0534*/ 	.short	0x0101
        /*0536*/ 	.byte	0xff
	.zero		1


	//   ....[67]....
        /*0538*/ 	.word	0x000041a0
        /*053c*/ 	.word	0x000000ff
        /*0540*/ 	.word	0x00000078
        /*0544*/ 	.short	0x010a
        /*0546*/ 	.byte	0x07
	.zero		1


	//   ....[68]....
        /*0548*/ 	.word	0x00004390
        /*054c*/ 	.word	0x000000ff
        /*0550*/ 	.word	0x00000050
        /*0554*/ 	.short	0x010a
        /*0556*/ 	.byte	0x07
	.zero		1


	//   ....[69]....
        /*0558*/ 	.word	0x00004500
        /*055c*/ 	.word	0x000000ff
        /*0560*/ 	.word	0x00000030
        /*0564*/ 	.short	0x010b
        /*0566*/ 	.byte	0x07
	.zero		1


	//   ....[70]....
        /*0568*/ 	.word	0x00004510
        /*056c*/ 	.word	0x000000ff
        /*0570*/ 	.word	0x00000000
        /*0574*/ 	.short	0x0101
        /*0576*/ 	.byte	0x08
	.zero		1


	//   ....[71]....
        /*0578*/ 	.word	0x00004520
        /*057c*/ 	.word	0x000000ff
        /*0580*/ 	.word	0x00000058
        /*0584*/ 	.short	0x010a
        /*0586*/ 	.byte	0x07
	.zero		1


	//   ....[72]....
        /*0588*/ 	.word	0x00004670
        /*058c*/ 	.word	0x000000ff
        /*0590*/ 	.word	0x00000038
        /*0594*/ 	.short	0x010b
        /*0596*/ 	.byte	0x07
	.zero		1


	//   ....[73]....
        /*0598*/ 	.word	0x00004680
        /*059c*/ 	.word	0x000000ff
        /*05a0*/ 	.word	0x00000000
        /*05a4*/ 	.short	0x0101
        /*05a6*/ 	.byte	0x08
	.zero		1


	//   ....[74]....
        /*05a8*/ 	.word	0x00004690
        /*05ac*/ 	.word	0x000000ff
        /*05b0*/ 	.word	0x00000060
        /*05b4*/ 	.short	0x010a
        /*05b6*/ 	.byte	0x07
	.zero		1


	//   ....[75]....
        /*05b8*/ 	.word	0x00004810
        /*05bc*/ 	.word	0x000000ff
        /*05c0*/ 	.word	0x00000040
        /*05c4*/ 	.short	0x010b
        /*05c6*/ 	.byte	0x07
	.zero		1


	//   ....[76]....
        /*05c8*/ 	.word	0x00004850
        /*05cc*/ 	.word	0x000000ff
        /*05d0*/ 	.word	0x00000000
        /*05d4*/ 	.short	0x0101
        /*05d6*/ 	.byte	0x08
	.zero		1


	//   ....[77]....
        /*05d8*/ 	.word	0x00004890
        /*05dc*/ 	.word	0x000000ff
        /*05e0*/ 	.word	0x00000068
        /*05e4*/ 	.short	0x010a
        /*05e6*/ 	.byte	0x07
	.zero		1


	//   ....[78]....
        /*05e8*/ 	.word	0x00004ad0
        /*05ec*/ 	.word	0x000000ff
        /*05f0*/ 	.word	0x00000048
        /*05f4*/ 	.short	0x010b
        /*05f6*/ 	.byte	0x07
	.zero		1


	//   ....[79]....
        /*05f8*/ 	.word	0x00004af0
        /*05fc*/ 	.word	0x000000ff
        /*0600*/ 	.word	0x00000000
        /*0604*/ 	.short	0x0101
        /*0606*/ 	.byte	0x0d
	.zero		1


	//   ....[80]....
        /*0608*/ 	.word	0x00004b20
        /*060c*/ 	.word	0x000000ff
        /*0610*/ 	.word	0x00000050
        /*0614*/ 	.short	0x010a
        /*0616*/ 	.byte	0x07
	.zero		1


	//   ....[81]....
        /*0618*/ 	.word	0x00004b40
        /*061c*/ 	.word	0x000000ff
        /*0620*/ 	.word	0x00000058
        /*0624*/ 	.short	0x010a
        /*0626*/ 	.byte	0x07
	.zero		1


	//   ....[82]....
        /*0628*/ 	.word	0x00004b60
        /*062c*/ 	.word	0x000000ff
        /*0630*/ 	.word	0x00000060
        /*0634*/ 	.short	0x010a
        /*0636*/ 	.byte	0x07
	.zero		1


	//   ....[83]....
        /*0638*/ 	.word	0x00004ba0
        /*063c*/ 	.word	0x00000000
        /*0640*/ 	.word	0x00000068
        /*0644*/ 	.short	0x010a
        /*0646*/ 	.byte	0xff
	.zero		1


	//   ....[84]....
        /*0648*/ 	.word	0x00004ed0
        /*064c*/ 	.word	0x00000000
        /*0650*/ 	.word	0x00000080
        /*0654*/ 	.short	0x010a
        /*0656*/ 	.byte	0xff
	.zero		1


	//   ....[85]....
        /*0658*/ 	.word	0x00004fe0
        /*065c*/ 	.word	0x00000000
        /*0660*/ 	.word	0x00000000
        /*0664*/ 	.short	0x0101
        /*0666*/ 	.byte	0xff
	.zero		1


	//   ....[86]....
        /*0668*/ 	.word	0x00005a30
        /*066c*/ 	.word	0x000000ff
        /*0670*/ 	.word	0x00000030
        /*0674*/ 	.short	0x010a
        /*0676*/ 	.byte	0x30
	.zero		1


	//   ....[87]....
        /*0678*/ 	.word	0x00005a70
        /*067c*/ 	.word	0x00000040
        /*0680*/ 	.word	0x000000a0
        /*0684*/ 	.short	0x010a
        /*0686*/ 	.byte	0xff
	.zero		1


	//   ....[88]....
        /*0688*/ 	.word	0x00005b60
        /*068c*/ 	.word	0x000000ff
        /*0690*/ 	.word	0x00000030
        /*0694*/ 	.short	0x010a
        /*0696*/ 	.byte	0x30
	.zero		1


	//   ....[89]....
        /*0698*/ 	.word	0x00005c50
        /*069c*/ 	.word	0x00000040
        /*06a0*/ 	.word	0x000000a0
        /*06a4*/ 	.short	0x010a
        /*06a6*/ 	.byte	0xff
	.zero		1


	//   ....[90]....
        /*06a8*/ 	.word	0x00006720
        /*06ac*/ 	.word	0x00000000
        /*06b0*/ 	.word	0x00000000
        /*06b4*/ 	.short	0x0101
        /*06b6*/ 	.byte	0xff
	.zero		1


	//   ....[91]....
        /*06b8*/ 	.word	0x00006730
        /*06bc*/ 	.word	0x00000002
        /*06c0*/ 	.word	0x00000030
        /*06c4*/ 	.short	0x010a
        /*06c6*/ 	.byte	0xff
	.zero		1


	//   ....[92]....
        /*06c8*/ 	.word	0x00006810
        /*06cc*/ 	.word	0x00000002
        /*06d0*/ 	.word	0x00000030
        /*06d4*/ 	.short	0x010a
        /*06d6*/ 	.byte	0xff
	.zero		1


	//   ....[93]....
        /*06d8*/ 	.word	0x00007370
        /*06dc*/ 	.word	0x00000048
        /*06e0*/ 	.word	0x00000000
        /*06e4*/ 	.short	0x0101
        /*06e6*/ 	.byte	0xff
	.zero		1


	//   ....[94]....
        /*06e8*/ 	.word	0x00007390
        /*06ec*/ 	.word	0x00000000
        /*06f0*/ 	.word	0x00000030
        /*06f4*/ 	.short	0x010a
        /*06f6*/ 	.byte	0xff
	.zero		1


	//   ....[95]....
        /*06f8*/ 	.word	0x00007460
        /*06fc*/ 	.word	0x00000000
        /*0700*/ 	.word	0x00000030
        /*0704*/ 	.short	0x010a
        /*0706*/ 	.byte	0xff
	.zero		1


	//   ....[96]....
        /*0708*/ 	.word	0x00007fc0
        /*070c*/ 	.word	0x00000048
        /*0710*/ 	.word	0x00000000
        /*0714*/ 	.short	0x0101
        /*0716*/ 	.byte	0xff
	.zero		1


	//   ....[97]....
        /*0718*/ 	.word	0x00007fe0
        /*071c*/ 	.word	0x00000000
        /*0720*/ 	.word	0x00000030
        /*0724*/ 	.short	0x010a
        /*0726*/ 	.byte	0xff
	.zero		1


	//   ....[98]....
        /*0728*/ 	.word	0x000080b0
        /*072c*/ 	.word	0x00000000
        /*0730*/ 	.word	0x00000030
        /*0734*/ 	.short	0x010a
        /*0736*/ 	.byte	0xff
	.zero		1


	//   ....[99]....
        /*0738*/ 	.word	0x00008410
        /*073c*/ 	.word	0x000000ff
        /*0740*/ 	.word	0x00000000
        /*0744*/ 	.short	0x0101
        /*0746*/ 	.byte	0x05
	.zero		1


	//   ....[100]....
        /*0748*/ 	.word	0x00008c70
        /*074c*/ 	.word	0x00000000
        /*0750*/ 	.word	0x00000000
        /*0754*/ 	.short	0x0101
        /*0756*/ 	.byte	0xff
	.zero		1


	//   ....[101]....
        /*0758*/ 	.word	0x00008ee0
        /*075c*/ 	.word	0x000000ff
        /*0760*/ 	.word	0x00000000
        /*0764*/ 	.short	0x0101
        /*0766*/ 	.byte	0x04
	.zero		1


	//   ....[102]....
        /*0768*/ 	.word	0x00008f00
        /*076c*/ 	.word	0x00000002
        /*0770*/ 	.word	0x000000f0
        /*0774*/ 	.short	0x010a
        /*0776*/ 	.byte	0xff
	.zero		1


	//   ....[103]....
        /*0778*/ 	.word	0x00008f60
        /*077c*/ 	.word	0x00000002
        /*0780*/ 	.word	0x00000018
        /*0784*/ 	.short	0x010a
        /*0786*/ 	.byte	0xff
	.zero		1


	//   ....[104]....
        /*0788*/ 	.word	0x00008fc0
        /*078c*/ 	.word	0x00000002
        /*0790*/ 	.word	0x00000018
        /*0794*/ 	.short	0x010a
        /*0796*/ 	.byte	0xff
	.zero		1


	//   ....[105]....
        /*0798*/ 	.word	0x00009010
        /*079c*/ 	.word	0x00000002
        /*07a0*/ 	.word	0x00000080
        /*07a4*/ 	.short	0x010a
        /*07a6*/ 	.byte	0xff
	.zero		1


	//   ....[106]....
        /*07a8*/ 	.word	0x00009070
        /*07ac*/ 	.word	0x00000000
        /*07b0*/ 	.word	0x00000000
        /*07b4*/ 	.short	0x010a
        /*07b6*/ 	.byte	0xff
	.zero		1


	//   ....[107]....
        /*07b8*/ 	.word	0x000090d0
        /*07bc*/ 	.word	0x00000000
        /*07c0*/ 	.word	0x00000000
        /*07c4*/ 	.short	0x010a
        /*07c6*/ 	.byte	0xff
	.zero		1


	//   ....[108]....
        /*07c8*/ 	.word	0x00009120
        /*07cc*/ 	.word	0x00000000
        /*07d0*/ 	.word	0x000000e0
        /*07d4*/ 	.short	0x010a
        /*07d6*/ 	.byte	0xff
	.zero		1


	//   ....[109]....
        /*07d8*/ 	.word	0x00009180
        /*07dc*/ 	.word	0x00000000
        /*07e0*/ 	.word	0x00000090
        /*07e4*/ 	.short	0x010a
        /*07e6*/ 	.byte	0xff
	.zero		1


	//   ....[110]....
        /*07e8*/ 	.word	0x000091d0
        /*07ec*/ 	.word	0x00000000
        /*07f0*/ 	.word	0x00000080
        /*07f4*/ 	.short	0x010a
        /*07f6*/ 	.byte	0xff
	.zero		1


	//   ....[111]....
        /*07f8*/ 	.word	0x00009230
        /*07fc*/ 	.word	0x00000000
        /*0800*/ 	.word	0x00000090
        /*0804*/ 	.short	0x010a
        /*0806*/ 	.byte	0xff
	.zero		1


	//   ....[112]....
        /*0808*/ 	.word	0x00009280
        /*080c*/ 	.word	0x00000000
        /*0810*/ 	.word	0x00000080
        /*0814*/ 	.short	0x010a
        /*0816*/ 	.byte	0xff
	.zero		1


	//   ....[113]....
        /*0818*/ 	.word	0x000092e0
        /*081c*/ 	.word	0x00000002
        /*0820*/ 	.word	0x000000c0
        /*0824*/ 	.short	0x010a
        /*0826*/ 	.byte	0xff
	.zero		1


	//   ....[114]....
        /*0828*/ 	.word	0x00009340
        /*082c*/ 	.word	0x00000000
        /*0830*/ 	.word	0x00000000
        /*0834*/ 	.short	0x010a
        /*0836*/ 	.byte	0xff
	.zero		1


	//   ....[115]....
        /*0838*/ 	.word	0x000093a0
        /*083c*/ 	.word	0x00000000
        /*0840*/ 	.word	0x00000000
        /*0844*/ 	.short	0x010a
        /*0846*/ 	.byte	0xff
	.zero		1


	//   ....[116]....
        /*0848*/ 	.word	0x00009400
        /*084c*/ 	.word	0x00000000
        /*0850*/ 	.word	0x00000000
        /*0854*/ 	.short	0x010a
        /*0856*/ 	.byte	0xff
	.zero		1


	//   ....[117]....
        /*0858*/ 	.word	0x00009460
        /*085c*/ 	.word	0x00000000
        /*0860*/ 	.word	0x00000000
        /*0864*/ 	.short	0x010a
        /*0866*/ 	.byte	0xff
	.zero		1


	//   ....[118]....
        /*0868*/ 	.word	0x000094c0
        /*086c*/ 	.word	0x00000000
        /*0870*/ 	.word	0x00000000
        /*0874*/ 	.short	0x010a
        /*0876*/ 	.byte	0xff
	.zero		1


	//   ....[119]....
        /*0878*/ 	.word	0x00009510
        /*087c*/ 	.word	0x00000000
        /*0880*/ 	.word	0x00000080
        /*0884*/ 	.short	0x010a
        /*0886*/ 	.byte	0xff
	.zero		1


	//   ....[120]....
        /*0888*/ 	.word	0x00009570
        /*088c*/ 	.word	0x00000000
        /*0890*/ 	.word	0x00000078
        /*0894*/ 	.short	0x010a
        /*0896*/ 	.byte	0xff
	.zero		1


	//   ....[121]....
        /*0898*/ 	.word	0x000095d0
        /*089c*/ 	.word	0x00000000
        /*08a0*/ 	.word	0x00000050
        /*08a4*/ 	.short	0x010a
        /*08a6*/ 	.byte	0xff
	.zero		1


	//   ....[122]....
        /*08a8*/ 	.word	0x00009630
        /*08ac*/ 	.word	0x00000000
        /*08b0*/ 	.word	0x00000058
        /*08b4*/ 	.short	0x010a
        /*08b6*/ 	.byte	0xff
	.zero		1


	//   ....[123]....
        /*08b8*/ 	.word	0x00009690
        /*08bc*/ 	.word	0x00000000
        /*08c0*/ 	.word	0x00000060
        /*08c4*/ 	.short	0x010a
        /*08c6*/ 	.byte	0xff
	.zero		1


	//   ....[124]....
        /*08c8*/ 	.word	0x000096f0
        /*08cc*/ 	.word	0x00000000
        /*08d0*/ 	.word	0x00000068
        /*08d4*/ 	.short	0x010a
        /*08d6*/ 	.byte	0xff
	.zero		1


	//   ....[125]....
        /*08d8*/ 	.word	0x00009750
        /*08dc*/ 	.word	0x00000000
        /*08e0*/ 	.word	0x00000050
        /*08e4*/ 	.short	0x010a
        /*08e6*/ 	.byte	0xff
	.zero		1


	//   ....[126]....
        /*08e8*/ 	.word	0x000097b0
        /*08ec*/ 	.word	0x00000000
        /*08f0*/ 	.word	0x00000058
        /*08f4*/ 	.short	0x010a
        /*08f6*/ 	.byte	0xff
	.zero		1


	//   ....[127]....
        /*08f8*/ 	.word	0x00009810
        /*08fc*/ 	.word	0x00000000
        /*0900*/ 	.word	0x00000060
        /*0904*/ 	.short	0x010a
        /*0906*/ 	.byte	0xff
	.zero		1


	//   ....[128]....
        /*0908*/ 	.word	0x00009860
        /*090c*/ 	.word	0x00000000
        /*0910*/ 	.word	0x00000080
        /*0914*/ 	.short	0x010a
        /*0916*/ 	.byte	0xff
	.zero		1


	//   ....[129]....
        /*0918*/ 	.word	0x000098c0
        /*091c*/ 	.word	0x00000002
        /*0920*/ 	.word	0x00000030
        /*0924*/ 	.short	0x010a
        /*0926*/ 	.byte	0xff
	.zero		1


	//   ....[130]....
        /*0928*/ 	.word	0x00009910
        /*092c*/ 	.word	0x00000040
        /*0930*/ 	.word	0x000000a0
        /*0934*/ 	.short	0x010a
        /*0936*/ 	.byte	0xff
	.zero		1


	//   ....[131]....
        /*0938*/ 	.word	0x00009960
        /*093c*/ 	.word	0x00000002
        /*0940*/ 	.word	0x00000030
        /*0944*/ 	.short	0x010a
        /*0946*/ 	.byte	0xff
	.zero		1


	//   ....[132]....
        /*0948*/ 	.word	0x000099b0
        /*094c*/ 	.word	0x00000000
        /*0950*/ 	.word	0x00000030
        /*0954*/ 	.short	0x010a
        /*0956*/ 	.byte	0xff
	.zero		1


	//   ....[133]....
        /*0958*/ 	.word	0x00009a00
        /*095c*/ 	.word	0x00000000
        /*0960*/ 	.word	0x00000030
        /*0964*/ 	.short	0x010a
        /*0966*/ 	.byte	0xff
	.zero		1


	//----- nvinfo : EIATTR_NUM_MBARRIERS
	.align		4
.L_47:
        /*0968*/ 	.byte	0x03, 0x38
        /*096a*/ 	.short	0x0020


	//----- nvinfo : EIATTR_EXIT_INSTR_OFFSETS
	.align		4
        /*096c*/ 	.byte	0x04, 0x1c
        /*096e*/ 	.short	(.L_49 - .L_48)


	//   ....[0]....
.L_48:
        /*0970*/ 	.word	0x00002590


	//   ....[1]....
        /*0974*/ 	.word	0x00002a80


	//   ....[2]....
        /*0978*/ 	.word	0x00002ae0


	//   ....[3]....
        /*097c*/ 	.word	0x00003ba0


	//   ....[4]....
        /*0980*/ 	.word	0x00004bd0


	//   ....[5]....
        /*0984*/ 	.word	0x00004c10


	//   ....[6]....
        /*0988*/ 	.word	0x00008dd0


	//   ....[7]....
        /*098c*/ 	.word	0x00008e50


	//   ....[8]....
        /*0990*/ 	.word	0x00008e80


	//   ....[9]....
        /*0994*/ 	.word	0x00008ef0


	//----- nvinfo : EIATTR_MAX_THREADS
	.align		4
.L_49:
        /*0998*/ 	.byte	0x04, 0x05
        /*099a*/ 	.short	(.L_51 - .L_50)
.L_50:
        /*099c*/ 	.word	0x00000100
        /*09a0*/ 	.word	0x00000001
        /*09a4*/ 	.word	0x00000001


	//----- nvinfo : EIATTR_CRS_STACK_SIZE
	.align		4
.L_51:
        /*09a8*/ 	.byte	0x04, 0x1e
        /*09aa*/ 	.short	(.L_53 - .L_52)
.L_52:
        /*09ac*/ 	.word	0x00000000


	//----- nvinfo : EIATTR_CBANK_PARAM_SIZE
	.align		4
.L_53:
        /*09b0*/ 	.byte	0x03, 0x19
        /*09b2*/ 	.short	0x0800


	//----- nvinfo : EIATTR_PARAM_CBANK
	.align		4
        /*09b4*/ 	.byte	0x04, 0x0a
        /*09b6*/ 	.short	(.L_55 - .L_54)
	.align		4
.L_54:
        /*09b8*/ 	.word	index@(.nv.constant0._ZN7cutlass13device_kernelINS_4gemm6kernel13GemmUniversalIN4cute5tupleIJiiiiEEENS1_10collective13CollectiveMmaINS1_35MainloopSm100TmaUmmaWarpSpecializedILi3ELi2ELi4ENS5_IJNS4_1CILi1EEESB_SB_EEEEENS5_IJNSA_ILi128EEESE_SE_EEENS_10bfloat16_tENS5_IJlSB_lEEESG_SH_NS4_8TiledMMAINS4_8MMA_AtomIJNS4_20SM100_MMA_F16BF16_SSISG_SG_fLi128ELi128ELNS4_4UMMA5MajorE0ELSM_0ELNSL_7ScaleInE0ELSN_0EEEEEENS4_6LayoutISC_NS5_IJNSA_ILi0EEESR_SR_EEEEENS5_IJNS4_10UnderscoreESU_SU_EEEEENS4_13SM90_TMA_LOADENS4_14ComposedLayoutINS4_7SwizzleILi3ELi4ELi3EEENS4_18smem_ptr_flag_bitsILi16EEENSQ_INS5_IJNSA_ILi8EEENSA_ILi64EEEEEENS5_IJS14_SB_EEEEEEEvNS4_8identityESX_S18_vS19_EENS_8epilogue10collective18CollectiveEpilogueINS1B_23Sm100TmaWarpSpecializedILi4ELi2ELi32ELb1ELb0EEEJSF_NS5_IJNSQ_ISE_SB_EENSQ_INSA_ILi32EEESB_EEEEESG_SH_SG_SH_NS1B_6fusion15FusionCallbacksIS1F_NS1K_17LinearCombinationISG_fSG_fLNS_15FloatRoundStyleE2EEESF_S1J_JEEENS4_5SM1004TMEM4LOAD26SM100_TMEM_LOAD_32dp32b32xESX_NSY_INSZ_ILi2ELi4ELi3EEES12_NSQ_INS5_IJS13_S1H_EEENS5_IJS1H_SB_EEEEEEENS4_39AutoVectorizingCopyWithAssumedAlignmentILi128EEENS4_14SM90_TMA_STOREES1Y_S20_S20_EEEvvEEEEvNT_6ParamsE)
        /*09bc*/ 	.short	0x0380
        /*09be*/ 	.short	0x0800


	//----- nvinfo : EIATTR_SW_WAR
	.align		4
.L_55:
        /*09c0*/ 	.byte	0x04, 0x36
        /*09c2*/ 	.short	(.L_57 - .L_56)
.L_56:
        /*09c4*/ 	.word	0x00000008
.L_57:


//--------------------- .nv.callgraph             --------------------------
	.section	.nv.callgraph,"",@"SHT_CUDA_CALLGRAPH"
	.align	4
	.sectionentsize	8
	.align		4
        /*0000*/ 	.word	0x00000000
	.align		4
        /*0004*/ 	.word	0xffffffff
	.align		4
        /*0008*/ 	.word	index@(_ZN7cutlass13device_kernelINS_4gemm6kernel13GemmUniversalIN4cute5tupleIJiiiiEEENS1_10collective13CollectiveMmaINS1_35MainloopSm100TmaUmmaWarpSpecializedILi3ELi2ELi4ENS5_IJNS4_1CILi1EEESB_SB_EEEEENS5_IJNSA_ILi128EEESE_SE_EEENS_10bfloat16_tENS5_IJlSB_lEEESG_SH_NS4_8TiledMMAINS4_8MMA_AtomIJNS4_20SM100_MMA_F16BF16_SSISG_SG_fLi128ELi128ELNS4_4UMMA5MajorE0ELSM_0ELNSL_7ScaleInE0ELSN_0EEEEEENS4_6LayoutISC_NS5_IJNSA_ILi0EEESR_SR_EEEEENS5_IJNS4_10UnderscoreESU_SU_EEEEENS4_13SM90_TMA_LOADENS4_14ComposedLayoutINS4_7SwizzleILi3ELi4ELi3EEENS4_18smem_ptr_flag_bitsILi16EEENSQ_INS5_IJNSA_ILi8EEENSA_ILi64EEEEEENS5_IJS14_SB_EEEEEEEvNS4_8identityESX_S18_vS19_EENS_8epilogue10collective18CollectiveEpilogueINS1B_23Sm100TmaWarpSpecializedILi4ELi2ELi32ELb1ELb0EEEJSF_NS5_IJNSQ_ISE_SB_EENSQ_INSA_ILi32EEESB_EEEEESG_SH_SG_SH_NS1B_6fusion15FusionCallbacksIS1F_NS1K_17LinearCombinationISG_fSG_fLNS_15FloatRoundStyleE2EEESF_S1J_JEEENS4_5SM1004TMEM4LOAD26SM100_TMEM_LOAD_32dp32b32xESX_NSY_INSZ_ILi2ELi4ELi3EEES12_NSQ_INS5_IJS13_S1H_EEENS5_IJS1H_SB_EEEEEEENS4_39AutoVectorizingCopyWithAssumedAlignmentILi128EEENS4_14SM90_TMA_STOREES1Y_S20_S20_EEEvvEEEEvNT_6ParamsE)
	.align		4
        /*000c*/ 	.word	index@(__assertfail)
	.align		4
        /*0010*/ 	.word	0x00000000
	.align		4
        /*0014*/ 	.word	0xfffffffe
	.align		4
        /*0018*/ 	.word	0x00000000
	.align		4
        /*001c*/ 	.word	0xfffffffd
	.align		4
        /*0020*/ 	.word	0x00000000
	.align		4
        /*0024*/ 	.word	0xfffffffc


//--------------------- .nv.constant4             --------------------------
	.section	.nv.constant4,"a",@progbits
	.align	8
	.align		8
.nv.constant4:
        /*0000*/ 	.dword	__assertfail
	.align		8
        /*0008*/ 	.dword	__unnamed_1
	.align		8
        /*0010*/ 	.dword	__unnamed_2
	.align		8
        /*0018*/ 	.dword	_ZN40_INTERNAL_ce767438_4_k_cu_54721b85_340294cuda3std3__45__cpo5beginE
	.align		8
        /*0020*/ 	.dword	_ZN40_INTERNAL_ce767438_4_k_cu_54721b85_340294cuda3std3__45__cpo3endE
	.align		8
        /*0028*/ 	.dword	_ZN40_INTERNAL_ce767438_4_k_cu_54721b85_340294cuda3std3__45__cpo6cbeginE
	.align		8
        /*0030*/ 	.dword	_ZN40_INTERNAL_ce767438_4_k_cu_54721b85_340294cuda3std3__45__cpo4cendE
	.align		8
        /*0038*/ 	.dword	_ZN40_INTERNAL_ce767438_4_k_cu_54721b85_340294cuda3std3__442_GLOBAL__N__ce767438_4_k_cu_54721b85_340296ignoreE
	.align		8
        /*0040*/ 	.dword	_ZN40_INTERNAL_ce767438_4_k_cu_54721b85_340294cuda3std3__419piecewise_constructE
	.align		8
        /*0048*/ 	.dword	_ZN40_INTERNAL_ce767438_4_k_cu_54721b85_340294cuda3std3__48in_placeE
	.align		8
        /*0050*/ 	.dword	_ZN40_INTERNAL_ce767438_4_k_cu_54721b85_340294cuda3std6ranges3__45__cpo4swapE
	.align		8
        /*0058*/ 	.dword	_ZN40_INTERNAL_ce767438_4_k_cu_54721b85_340294cuda3std6ranges3__45__cpo9iter_moveE
	.align		8
        /*0060*/ 	.dword	_ZN40_INTERNAL_ce767438_4_k_cu_54721b85_340294cute7productE
	.align		8
        /*0068*/ 	.dword	_ZN40_INTERNAL_ce767438_4_k_cu_54721b85_340294cute1_E
	.align		8
        /*0070*/ 	.dword	$str$25
	.align		8
        /*0078*/ 	.dword	$str$26
	.align		8
        /*0080*/ 	.dword	$str$27
	.align		8
        /*0088*/ 	.dword	$str$28


//--------------------- .text._ZN7cutlass13device_kernelINS_4gemm6kernel13GemmUniversalIN4cute5tupleIJiiiiEEENS1_10collective13CollectiveMmaINS1_35MainloopSm100TmaUmmaWarpSpecializedILi3ELi2ELi4ENS5_IJNS4_1CILi1EEESB_SB_EEEEENS5_IJNSA_ILi128EEESE_SE_EEENS_10bfloat16_tENS5_IJlSB_lEEESG_SH_NS4_8TiledMMAINS4_8MMA_AtomIJNS4_20SM100_MMA_F16BF16_SSISG_SG_fLi128ELi128ELNS4_4UMMA5MajorE0ELSM_0ELNSL_7ScaleInE0ELSN_0EEEEEENS4_6LayoutISC_NS5_IJNSA_ILi0EEESR_SR_EEEEENS5_IJNS4_10UnderscoreESU_SU_EEEEENS4_13SM90_TMA_LOADENS4_14ComposedLayoutINS4_7SwizzleILi3ELi4ELi3EEENS4_18smem_ptr_flag_bitsILi16EEENSQ_INS5_IJNSA_ILi8EEENSA_ILi64EEEEEENS5_IJS14_SB_EEEEEEEvNS4_8identityESX_S18_vS19_EENS_8epilogue10collective18CollectiveEpilogueINS1B_23Sm100TmaWarpSpecializedILi4ELi2ELi32ELb1ELb0EEEJSF_NS5_IJNSQ_ISE_SB_EENSQ_INSA_ILi32EEESB_EEEEESG_SH_SG_SH_NS1B_6fusion15FusionCallbacksIS1F_NS1K_17LinearCombinationISG_fSG_fLNS_15FloatRoundStyleE2EEESF_S1J_JEEENS4_5SM1004TMEM4LOAD26SM100_TMEM_LOAD_32dp32b32xESX_NSY_INSZ_ILi2ELi4ELi3EEES12_NSQ_INS5_IJS13_S1H_EEENS5_IJS1H_SB_EEEEEEENS4_39AutoVectorizingCopyWithAssumedAlignmentILi128EEENS4_14SM90_TMA_STOREES1Y_S20_S20_EEEvvEEEEvNT_6ParamsE --------------------------
	.section	.text._ZN7cutlass13device_kernelINS_4gemm6kernel13GemmUniversalIN4cute5tupleIJiiiiEEENS1_10collective13CollectiveMmaINS1_35MainloopSm100TmaUmmaWarpSpecializedILi3ELi2ELi4ENS5_IJNS4_1CILi1EEESB_SB_EEEEENS5_IJNSA_ILi128EEESE_SE_EEENS_10bfloat16_tENS5_IJlSB_lEEESG_SH_NS4_8TiledMMAINS4_8MMA_AtomIJNS4_20SM100_MMA_F16BF16_SSISG_SG_fLi128ELi128ELNS4_4UMMA5MajorE0ELSM_0ELNSL_7ScaleInE0ELSN_0EEEEEENS4_6LayoutISC_NS5_IJNSA_ILi0EEESR_SR_EEEEENS5_IJNS4_10UnderscoreESU_SU_EEEEENS4_13SM90_TMA_LOADENS4_14ComposedLayoutINS4_7SwizzleILi3ELi4ELi3EEENS4_18smem_ptr_flag_bitsILi16EEENSQ_INS5_IJNSA_ILi8EEENSA_ILi64EEEEEENS5_IJS14_SB_EEEEEEEvNS4_8identityESX_S18_vS19_EENS_8epilogue10collective18CollectiveEpilogueINS1B_23Sm100TmaWarpSpecializedILi4ELi2ELi32ELb1ELb0EEEJSF_NS5_IJNSQ_ISE_SB_EENSQ_INSA_ILi32EEESB_EEEEESG_SH_SG_SH_NS1B_6fusion15FusionCallbacksIS1F_NS1K_17LinearCombinationISG_fSG_fLNS_15FloatRoundStyleE2EEESF_S1J_JEEENS4_5SM1004TMEM4LOAD26SM100_TMEM_LOAD_32dp32b32xESX_NSY_INSZ_ILi2ELi4ELi3EEES12_NSQ_INS5_IJS13_S1H_EEENS5_IJS1H_SB_EEEEEEENS4_39AutoVectorizingCopyWithAssumedAlignmentILi128EEENS4_14SM90_TMA_STOREES1Y_S20_S20_EEEvvEEEEvNT_6ParamsE,"ax",@progbits
	.align	128
.text._ZN7cutlass13device_kernelINS_4gemm6kernel13GemmUniversalIN4cute5tupleIJiiiiEEENS1_10collective13CollectiveMmaINS1_35MainloopSm100TmaUmmaWarpSpecializedILi3ELi2ELi4ENS5_IJNS4_1CILi1EEESB_SB_EEEEENS5_IJNSA_ILi128EEESE_SE_EEENS_10bfloat16_tENS5_IJlSB_lEEESG_SH_NS4_8TiledMMAINS4_8MMA_AtomIJNS4_20SM100_MMA_F16BF16_SSISG_SG_fLi128ELi128ELNS4_4UMMA5MajorE0ELSM_0ELNSL_7ScaleInE0ELSN_0EEEEEENS4_6LayoutISC_NS5_IJNSA_ILi0EEESR_SR_EEEEENS5_IJNS4_10UnderscoreESU_SU_EEEEENS4_13SM90_TMA_LOADENS4_14ComposedLayoutINS4_7SwizzleILi3ELi4ELi3EEENS4_18smem_ptr_flag_bitsILi16EEENSQ_INS5_IJNSA_ILi8EEENSA_ILi64EEEEEENS5_IJS14_SB_EEEEEEEvNS4_8identityESX_S18_vS19_EENS_8epilogue10collective18CollectiveEpilogueINS1B_23Sm100TmaWarpSpecializedILi4ELi2ELi32ELb1ELb0EEEJSF_NS5_IJNSQ_ISE_SB_EENSQ_INSA_ILi32EEESB_EEEEESG_SH_SG_SH_NS1B_6fusion15FusionCallbacksIS1F_NS1K_17LinearCombinationISG_fSG_fLNS_15FloatRoundStyleE2EEESF_S1J_JEEENS4_5SM1004TMEM4LOAD26SM100_TMEM_LOAD_32dp32b32xESX_NSY_INSZ_ILi2ELi4ELi3EEES12_NSQ_INS5_IJS13_S1H_EEENS5_IJS1H_SB_EEEEEEENS4_39AutoVectorizingCopyWithAssumedAlignmentILi128EEENS4_14SM90_TMA_STOREES1Y_S20_S20_EEEvvEEEEvNT_6ParamsE:
        .type           _ZN7cutlass13device_kernelINS_4gemm6kernel13GemmUniversalIN4cute5tupleIJiiiiEEENS1_10collective13CollectiveMmaINS1_35MainloopSm100TmaUmmaWarpSpecializedILi3ELi2ELi4ENS5_IJNS4_1CILi1EEESB_SB_EEEEENS5_IJNSA_ILi128EEESE_SE_EEENS_10bfloat16_tENS5_IJlSB_lEEESG_SH_NS4_8TiledMMAINS4_8MMA_AtomIJNS4_20SM100_MMA_F16BF16_SSISG_SG_fLi128ELi128ELNS4_4UMMA5MajorE0ELSM_0ELNSL_7ScaleInE0ELSN_0EEEEEENS4_6LayoutISC_NS5_IJNSA_ILi0EEESR_SR_EEEEENS5_IJNS4_10UnderscoreESU_SU_EEEEENS4_13SM90_TMA_LOADENS4_14ComposedLayoutINS4_7SwizzleILi3ELi4ELi3EEENS4_18smem_ptr_flag_bitsILi16EEENSQ_INS5_IJNSA_ILi8EEENSA_ILi64EEEEEENS5_IJS14_SB_EEEEEEEvNS4_8identityESX_S18_vS19_EENS_8epilogue10collective18CollectiveEpilogueINS1B_23Sm100TmaWarpSpecializedILi4ELi2ELi32ELb1ELb0EEEJSF_NS5_IJNSQ_ISE_SB_EENSQ_INSA_ILi32EEESB_EEEEESG_SH_SG_SH_NS1B_6fusion15FusionCallbacksIS1F_NS1K_17LinearCombinationISG_fSG_fLNS_15FloatRoundStyleE2EEESF_S1J_JEEENS4_5SM1004TMEM4LOAD26SM100_TMEM_LOAD_32dp32b32xESX_NSY_INSZ_ILi2ELi4ELi3EEES12_NSQ_INS5_IJS13_S1H_EEENS5_IJS1H_SB_EEEEEEENS4_39AutoVectorizingCopyWithAssumedAlignmentILi128EEENS4_14SM90_TMA_STOREES1Y_S20_S20_EEEvvEEEEvNT_6ParamsE,@function
        .size           _ZN7cutlass13device_kernelINS_4gemm6kernel13GemmUniversalIN4cute5tupleIJiiiiEEENS1_10collective13CollectiveMmaINS1_35MainloopSm100TmaUmmaWarpSpecializedILi3ELi2ELi4ENS5_IJNS4_1CILi1EEESB_SB_EEEEENS5_IJNSA_ILi128EEESE_SE_EEENS_10bfloat16_tENS5_IJlSB_lEEESG_SH_NS4_8TiledMMAINS4_8MMA_AtomIJNS4_20SM100_MMA_F16BF16_SSISG_SG_fLi128ELi128ELNS4_4UMMA5MajorE0ELSM_0ELNSL_7ScaleInE0ELSN_0EEEEEENS4_6LayoutISC_NS5_IJNSA_ILi0EEESR_SR_EEEEENS5_IJNS4_10UnderscoreESU_SU_EEEEENS4_13SM90_TMA_LOADENS4_14ComposedLayoutINS4_7SwizzleILi3ELi4ELi3EEENS4_18smem_ptr_flag_bitsILi16EEENSQ_INS5_IJNSA_ILi8EEENSA_ILi64EEEEEENS5_IJS14_SB_EEEEEEEvNS4_8identityESX_S18_vS19_EENS_8epilogue10collective18CollectiveEpilogueINS1B_23Sm100TmaWarpSpecializedILi4ELi2ELi32ELb1ELb0EEEJSF_NS5_IJNSQ_ISE_SB_EENSQ_INSA_ILi32EEESB_EEEEESG_SH_SG_SH_NS1B_6fusion15FusionCallbacksIS1F_NS1K_17LinearCombinationISG_fSG_fLNS_15FloatRoundStyleE2EEESF_S1J_JEEENS4_5SM1004TMEM4LOAD26SM100_TMEM_LOAD_32dp32b32xESX_NSY_INSZ_ILi2ELi4ELi3EEES12_NSQ_INS5_IJS13_S1H_EEENS5_IJS1H_SB_EEEEEEENS4_39AutoVectorizingCopyWithAssumedAlignmentILi128EEENS4_14SM90_TMA_STOREES1Y_S20_S20_EEEvvEEEEvNT_6ParamsE,(.L_x_173 - _ZN7cutlass13device_kernelINS_4gemm6kernel13GemmUniversalIN4cute5tupleIJiiiiEEENS1_10collective13CollectiveMmaINS1_35MainloopSm100TmaUmmaWarpSpecializedILi3ELi2ELi4ENS5_IJNS4_1CILi1EEESB_SB_EEEEENS5_IJNSA_ILi128EEESE_SE_EEENS_10bfloat16_tENS5_IJlSB_lEEESG_SH_NS4_8TiledMMAINS4_8MMA_AtomIJNS4_20SM100_MMA_F16BF16_SSISG_SG_fLi128ELi128ELNS4_4UMMA5MajorE0ELSM_0ELNSL_7ScaleInE0ELSN_0EEEEEENS4_6LayoutISC_NS5_IJNSA_ILi0EEESR_SR_EEEEENS5_IJNS4_10UnderscoreESU_SU_EEEEENS4_13SM90_TMA_LOADENS4_14ComposedLayoutINS4_7SwizzleILi3ELi4ELi3EEENS4_18smem_ptr_flag_bitsILi16EEENSQ_INS5_IJNSA_ILi8EEENSA_ILi64EEEEEENS5_IJS14_SB_EEEEEEEvNS4_8identityESX_S18_vS19_EENS_8epilogue10collective18CollectiveEpilogueINS1B_23Sm100TmaWarpSpecializedILi4ELi2ELi32ELb1ELb0EEEJSF_NS5_IJNSQ_ISE_SB_EENSQ_INSA_ILi32EEESB_EEEEESG_SH_SG_SH_NS1B_6fusion15FusionCallbacksIS1F_NS1K_17LinearCombinationISG_fSG_fLNS_15FloatRoundStyleE2EEESF_S1J_JEEENS4_5SM1004TMEM4LOAD26SM100_TMEM_LOAD_32dp32b32xESX_NSY_INSZ_ILi2ELi4ELi3EEES12_NSQ_INS5_IJS13_S1H_EEENS5_IJS1H_SB_EEEEEEENS4_39AutoVectorizingCopyWithAssumedAlignmentILi128EEENS4_14SM90_TMA_STOREES1Y_S20_S20_EEEvvEEEEvNT_6ParamsE)
        .other          _ZN7cutlass13device_kernelINS_4gemm6kernel13GemmUniversalIN4cute5tupleIJiiiiEEENS1_10collective13CollectiveMmaINS1_35MainloopSm100TmaUmmaWarpSpecializedILi3ELi2ELi4ENS5_IJNS4_1CILi1EEESB_SB_EEEEENS5_IJNSA_ILi128EEESE_SE_EEENS_10bfloat16_tENS5_IJlSB_lEEESG_SH_NS4_8TiledMMAINS4_8MMA_AtomIJNS4_20SM100_MMA_F16BF16_SSISG_SG_fLi128ELi128ELNS4_4UMMA5MajorE0ELSM_0ELNSL_7ScaleInE0ELSN_0EEEEEENS4_6LayoutISC_NS5_IJNSA_ILi0EEESR_SR_EEEEENS5_IJNS4_10UnderscoreESU_SU_EEEEENS4_13SM90_TMA_LOADENS4_14ComposedLayoutINS4_7SwizzleILi3ELi4ELi3EEENS4_18smem_ptr_flag_bitsILi16EEENSQ_INS5_IJNSA_ILi8EEENSA_ILi64EEEEEENS5_IJS14_SB_EEEEEEEvNS4_8identityESX_S18_vS19_EENS_8epilogue10collective18CollectiveEpilogueINS1B_23Sm100TmaWarpSpecializedILi4ELi2ELi32ELb1ELb0EEEJSF_NS5_IJNSQ_ISE_SB_EENSQ_INSA_ILi32EEESB_EEEEESG_SH_SG_SH_NS1B_6fusion15FusionCallbacksIS1F_NS1K_17LinearCombinationISG_fSG_fLNS_15FloatRoundStyleE2EEESF_S1J_JEEENS4_5SM1004TMEM4LOAD26SM100_TMEM_LOAD_32dp32b32xESX_NSY_INSZ_ILi2ELi4ELi3EEES12_NSQ_INS5_IJS13_S1H_EEENS5_IJS1H_SB_EEEEEEENS4_39AutoVectorizingCopyWithAssumedAlignmentILi128EEENS4_14SM90_TMA_STOREES1Y_S20_S20_EEEvvEEEEvNT_6ParamsE,@"STO_CUDA_ENTRY STV_DEFAULT"
_ZN7cutlass13device_kernelINS_4gemm6kernel13GemmUniversalIN4cute5tupleIJiiiiEEENS1_10collective13CollectiveMmaINS1_35MainloopSm100TmaUmmaWarpSpecializedILi3ELi2ELi4ENS5_IJNS4_1CILi1EEESB_SB_EEEEENS5_IJNSA_ILi128EEESE_SE_EEENS_10bfloat16_tENS5_IJlSB_lEEESG_SH_NS4_8TiledMMAINS4_8MMA_AtomIJNS4_20SM100_MMA_F16BF16_SSISG_SG_fLi128ELi128ELNS4_4UMMA5MajorE0ELSM_0ELNSL_7ScaleInE0ELSN_0EEEEEENS4_6LayoutISC_NS5_IJNSA_ILi0EEESR_SR_EEEEENS5_IJNS4_10UnderscoreESU_SU_EEEEENS4_13SM90_TMA_LOADENS4_14ComposedLayoutINS4_7SwizzleILi3ELi4ELi3EEENS4_18smem_ptr_flag_bitsILi16EEENSQ_INS5_IJNSA_ILi8EEENSA_ILi64EEEEEENS5_IJS14_SB_EEEEEEEvNS4_8identityESX_S18_vS19_EENS_8epilogue10collective18CollectiveEpilogueINS1B_23Sm100TmaWarpSpecializedILi4ELi2ELi32ELb1ELb0EEEJSF_NS5_IJNSQ_ISE_SB_EENSQ_INSA_ILi32EEESB_EEEEESG_SH_SG_SH_NS1B_6fusion15FusionCallbacksIS1F_NS1K_17LinearCombinationISG_fSG_fLNS_15FloatRoundStyleE2EEESF_S1J_JEEENS4_5SM1004TMEM4LOAD26SM100_TMEM_LOAD_32dp32b32xESX_NSY_INSZ_ILi2ELi4ELi3EEES12_NSQ_INS5_IJS13_S1H_EEENS5_IJS1H_SB_EEEEEEENS4_39AutoVectorizingCopyWithAssumedAlignmentILi128EEENS4_14SM90_TMA_STOREES1Y_S20_S20_EEEvvEEEEvNT_6ParamsE:
[----:B------:R-:W1:Y:S01]  /*0000*/  LDC R1, c[0x0][0x37c] ;  /* 0x0000df00ff017b82 */ /* 0x000e620000000800 */
[----:B------:R-:W2:Y:S01]  /*0010*/  S2R R101, SR_TID.X ;  /* 0x0000000000657919 */ /* 0x000ea20000002100 */
[----:B------:R-:W3:Y:S01]  /*0020*/  LDCU.64 UR4, c[0x0][0x890] ;  /* 0x00011200ff0477ac */ /* 0x000ee20008000a00 */
[----:B------:R-:W-:Y:S02]  /*0030*/  PRMT R88, RZ, 0x7610, R88 ;  /* 0x00007610ff587816 */ /* 0x000fe40000000058 */
[----:B------:R-:W-:Y:S01]  /*0040*/  ELECT P5, URZ, PT ;  /* 0x0000000000ff782f */ /* 0x000fe200038a0000 */
[----:B------:R-:W4:Y:S01]  /*0050*/  LDCU.64 UR46, c[0x0][0x358] ;  /* 0x00006b00ff2e77ac */ /* 0x000f220008000a00 */
[----:B---3--:R-:W-:-:S04]  /*0060*/  UISETP.NE.U32.AND UP0, UPT, UR4, URZ, UPT ;  /* 0x000000ff0400728c */ /* 0x008fc8000bf05070 */
[----:B------:R-:W-:Y:S01]  /*0070*/  UISETP.NE.AND.EX UP0, UPT, UR5, URZ, UPT, UP0 ;  /* 0x000000ff0500728c */ /* 0x000fe2000bf05300 */
[----:B--2---:R-:W-:-:S05]  /*0080*/  SHF.R.U32.HI R92, RZ, 0x5, R101 ;  /* 0x00000005ff5c7819 */ /* 0x004fca0000011665 */
[----:B------:R-:W2:Y:S02]  /*0090*/  SHFL.IDX PT, R0, R92, RZ, 0x1f ;  /* 0x00001fff5c007589 */ /* 0x000ea400000e0000 */
[----:B--2---:R-:W-:Y:S01]  /*00a0*/  R2UR UR8, R0 ;  /* 0x00000000000872ca */ /* 0x004fe200000e0000 */
[----:B-1--4-:R-:W-:-:S14]  /*00b0*/  BRA.U UP0, `(.L_x_0) ;  /* 0x00000001002c7547 */ /* 0x012fdc000b800000 */
[----:B------:R-:W1:Y:S02]  /*00c0*/  LDCU.64 UR6, c[0x0][0x888] ;  /* 0x00011100ff0677ac */ /* 0x000e640008000a00 */
[----:B-1----:R-:W-:-:S04]  /*00d0*/  UISETP.NE.U32.AND UP0, UPT, UR6, URZ, UPT ;  /* 0x000000ff0600728c */ /* 0x002fc8000bf05070 */
[----:B------:R-:W-:-:S09]  /*00e0*/  UISETP.NE.AND.EX UP0, UPT, UR7, URZ, UPT, UP0 ;  /* 0x000000ff0700728c */ /* 0x000fd2000bf05300 */
[----:B------:R-:W-:Y:S05]  /*00f0*/  BRA.U !UP0, `(.L_x_1) ;  /* 0x0000000108107547 */ /* 0x000fea000b800000 */
[----:B------:R-:W1:Y:S02]  /*0100*/  LDC.64 R2, c[0x0][0x888] ;  /* 0x00022200ff027b82 */ /* 0x000e640000000a00 */
[----:B-1----:R1:W5:Y:S01]  /*0110*/  LDG.E R49, desc[UR46][R2.64] ;  /* 0x0000002e02317981 */ /* 0x002362000c1e1900 */
[----:B------:R-:W-:Y:S01]  /*0120*/  HFMA2 R88, -RZ, RZ, 0, 5.9604644775390625e-08 ;  /* 0x00000001ff587431 */ /* 0x000fe200000001ff */
[----:B------:R-:W-:Y:S05]  /*0130*/  BRA `(.L_x_0) ;  /* 0x00000000000c7947 */ /* 0x000fea0003800000 */
.L_x_1:
[----:B------:R-:W1:Y:S01]  /*0140*/  LDCU UR6, c[0x0][0x880] ;  /* 0x00011000ff0677ac */ /* 0x000e620008000800 */
[----:B------:R-:W-:Y:S01]  /*0150*/  HFMA2 R88, -RZ, RZ, 0, 5.9604644775390625e-08 ;  /* 0x00000001ff587431 */ /* 0x000fe200000001ff */
[----:B-1----:R-:W-:-:S07]  /*0160*/  MOV R49, UR6 ;  /* 0x0000000600317c02 */ /* 0x002fce0008000f00 */
.L_x_0:
[----:B------:R-:W2:Y:S02]  /*0170*/  LDCU.64 UR6, c[0x0][0x8b0] ;  /* 0x00011600ff0677ac */ /* 0x000ea40008000a00 */
[----:B--2---:R-:W-:-:S04]  /*0180*/  UISETP.NE.U32.AND UP0, UPT, UR6, URZ, UPT ;  /* 0x000000ff0600728c */ /* 0x004fc8000bf05070 */
[----:B------:R-:W-:-:S09]  /*0190*/  UISETP.NE.AND.EX UP0, UPT, UR7, URZ, UPT, UP0 ;  /* 0x000000ff0700728c */ /* 0x000fd2000bf05300 */
[----:B------:R-:W-:Y:S05]  /*01a0*/  BRA.U UP0, `(.L_x_2) ;  /* 0x0000000100247547 */ /* 0x000fea000b800000 */
[----:B------:R-:W2:Y:S02]  /*01b0*/  LDCU.64 UR6, c[0x0][0x8a8] ;  /* 0x00011500ff0677ac */ /* 0x000ea40008000a00 */
[----:B--2---:R-:W-:-:S04]  /*01c0*/  UISETP.NE.U32.AND UP0, UPT, UR6, URZ, UPT ;  /* 0x000000ff0600728c */ /* 0x004fc8000bf05070 */
[----:B------:R-:W-:-:S09]  /*01d0*/  UISETP.NE.AND.EX UP0, UPT, UR7, URZ, UPT, UP0 ;  /* 0x000000ff0700728c */ /* 0x000fd2000bf05300 */
[----:B------:R-:W-:Y:S05]  /*01e0*/  BRA.U !UP0, `(.L_x_3) ;  /* 0x00000001080c7547 */ /* 0x000fea000b800000 */
[----:B-1----:R-:W1:Y:S02]  /*01f0*/  LDC.64 R2, c[0x0][0x8a8] ;  /* 0x00022a00ff027b82 */ /* 0x002e640000000a00 */
[----:B-1----:R2:W5:Y:S01]  /*0200*/  LDG.E R47, desc[UR46][R2.64] ;  /* 0x0000002e022f7981 */ /* 0x002562000c1e1900 */
[----:B------:R-:W-:Y:S05]  /*0210*/  BRA `(.L_x_2) ;  /* 0x0000000000087947 */ /* 0x000fea0003800000 */
.L_x_3:
[----:B------:R-:W2:Y:S02]  /*0220*/  LDCU UR6, c[0x0][0x8a0] ;  /* 0x00011400ff0677ac */ /* 0x000ea40008000800 */
[----:B--2---:R-:W-:Y:S02]  /*0230*/  MOV R47, UR6 ;  /* 0x00000006002f7c02 */ /* 0x004fe40008000f00 */
.L_x_2:
[----:B------:R-:W-:Y:S01]  /*0240*/  IMAD.U32 R0, RZ, RZ, UR8 ;  /* 0x00000008ff007e24 */ /* 0x000fe2000f8e00ff */
[----:B------:R-:W-:Y:S04]  /*0250*/  BSSY.RECONVERGENT B0, `(.L_x_4) ;  /* 0x000000c000007945 */ /* 0x000fe80003800200 */
[C---:B------:R-:W-:Y:S02]  /*0260*/  ISETP.NE.OR P1, PT, R0.reuse, 0x1, !P5 ;  /* 0x000000010000780c */ /* 0x040fe40006f25670 */
[----:B------:R-:W-:-:S11]  /*0270*/  ISETP.NE.OR P0, PT, R0, 0x3, !P5 ;  /* 0x000000030000780c */ /* 0x000fd60006f05670 */
[----:B------:R-:W-:Y:S05]  /*0280*/  @P1 BRA `(.L_x_5) ;  /* 0x0000000000201947 */ /* 0x000fea0003800000 */
[----:B------:R-:W3:Y:S02]  /*0290*/  LDCU.64 UR6, c[0x0][0x348] ;  /* 0x00006900ff0677ac */ /* 0x000ee40008000a00 */
[----:B---3--:R-:W-:Y:S02]  /*02a0*/  UIADD3 UR10, UP1, UPT, UR6, 0x80, URZ ;  /* 0x00000080060a7890 */ /* 0x008fe4000ff3e0ff */
[----:B------:R-:W-:Y:S02]  /*02b0*/  UIADD3 UR6, UP0, UPT, UR6, 0x180, URZ ;  /* 0x0000018006067890 */ /* 0x000fe4000ff1e0ff */
[----:B------:R-:W-:Y:S02]  /*02c0*/  UIADD3.X UR11, UPT, UPT, URZ, UR7, URZ, UP1, !UPT ;  /* 0x00000007ff0b7290 */ /* 0x000fe40008ffe4ff */
[----:B------:R-:W-:-:S07]  /*02d0*/  UIADD3.X UR7, UPT, UPT, URZ, UR7, URZ, UP0, !UPT ;  /* 0x00000007ff077290 */ /* 0x000fce00087fe4ff */
[----:B------:R3:W-:Y:S02]  /*02e0*/  UTMACCTL.PF [UR10] ;  /* 0x000000000a0079b9 */ /* 0x0007e40008040000 */
[----:B------:R3:W-:Y:S02]  /*02f0*/  UTMACCTL.PF [UR6] ;  /* 0x00000000060079b9 */ /* 0x0007e40008040000 */
[----:B---3--:R-:W-:Y:S01]  /*0300*/  NOP ;  /* 0x0000000000007918 */ /* 0x008fe20000000000 */
.L_x_5:
[----:B------:R-:W-:Y:S05]  /*0310*/  BSYNC.RECONVERGENT B0 ;  /* 0x0000000000007941 */ /* 0x000fea0003800200 */
.L_x_4:
[----:B------:R-:W-:Y:S04]  /*0320*/  BSSY.RECONVERGENT B0, `(.L_x_6) ;  /* 0x000000a000007945 */ /* 0x000fe80003800200 */
        /* <DEDUP_REMOVED lines=9> */
.L_x_7:
[----:B------:R-:W-:Y:S05]  /*03c0*/  BSYNC.RECONVERGENT B0 ;  /* 0x0000000000007941 */ /* 0x000fea0003800200 */
.L_x_6:
[----:B------:R-:W3:Y:S01]  /*03d0*/  LDCU.64 UR6, c[0x0][0x888] ;  /* 0x00011100ff0677ac */ /* 0x000ee20008000a00 */
[----:B------:R-:W-:Y:S02]  /*03e0*/  UISETP.EQ.U32.AND UP1, UPT, UR4, URZ, UPT ;  /* 0x000000ff0400728c */ /* 0x000fe4000bf22070 */
[----:B------:R-:W-:Y:S02]  /*03f0*/  UPLOP3.LUT UP2, UPT, UPT, UPT, UPT, 0x80, 0x8 ;  /* 0x000000000008789c */ /* 0x000fe40003f4f070 */
[----:B---3--:R-:W-:-:S04]  /*0400*/  UISETP.NE.U32.AND UP0, UPT, UR6, URZ, UPT ;  /* 0x000000ff0600728c */ /* 0x008fc8000bf05070 */
[----:B------:R-:W-:-:S04]  /*0410*/  UISETP.NE.AND.EX UP0, UPT, UR7, URZ, UPT, UP0 ;  /* 0x000000ff0700728c */ /* 0x000fc8000bf05300 */
[----:B------:R-:W-:-:S04]  /*0420*/  UISETP.EQ.OR.EX UP3, UPT, UR5, URZ, !UP0, UP1 ;  /* 0x000000ff0500728c */ /* 0x000fc8000c762710 */
[----:B------:R-:W-:-:S05]  /*0430*/  UP2UR UR50, UPR, URZ, 0x8 ;  /* 0x00000008ff327883 */ /* 0x000fca0008000000 */
[----:B------:R-:W-:Y:S07]  /*0440*/  BRA.U !UP3, `(.L_x_8) ;  /* 0x000000010b207547 */ /* 0x000fee000b800000 */
[----:B------:R-:W-:Y:S01]  /*0450*/  UISETP.NE.U32.AND UP2, UPT, UR4, URZ, UPT ;  /* 0x000000ff0400728c */ /* 0x000fe2000bf45070 */
[----:B-----5:R-:W-:Y:S01]  /*0460*/  FSETP.NEU.AND P0, PT, R49, RZ, PT ;  /* 0x000000ff3100720b */ /* 0x020fe20003f0d000 */
[----:B------:R-:W-:Y:S02]  /*0470*/  USEL UR4, URZ, 0xffffffff, UP0 ;  /* 0xffffffffff047887 */ /* 0x000fe40008000000 */
[----:B------:R-:W-:-:S10]  /*0480*/  UISETP.NE.AND.EX UP2, UPT, UR5, URZ, UPT, UP2 ;  /* 0x000000ff0500728c */ /* 0x000fd4000bf45320 */
[----:B------:R-:W-:Y:S01]  /*0490*/  VOTEU.ANY UP1, P0 ;  /* 0x0000000000ff7886 */ /* 0x000fe20000020100 */
[----:B------:R-:W-:-:S04]  /*04a0*/  @!UP2 USEL UR4, URZ, 0xffffffff, UP1 ;  /* 0xffffffffff04a887 */ /* 0x000fc80008800000 */
[----:B------:R-:W-:-:S04]  /*04b0*/  ULOP3.LUT UR4, UR4, 0x1, URZ, 0xc0, !UPT ;  /* 0x0000000104047892 */ /* 0x000fc8000f8ec0ff */
[----:B------:R-:W-:-:S11]  /*04c0*/  UISETP.NE.U32.AND UP2, UPT, UR4, 0x1, UPT ;  /* 0x000000010400788c */ /* 0x000fd6000bf45070 */
.L_x_8:
[----:B-12---:R-:W1:Y:S01]  /*04d0*/  SHFL.IDX PT, R2, R92, RZ, 0x1f ;  /* 0x00001fff5c027589 */ /* 0x006e6200000e0000 */
[----:B------:R-:W-:-:S04]  /*04e0*/  UISETP.NE.AND UP1, UPT, UR8, 0x2, UPT ;  /* 0x000000020800788c */ /* 0x000fc8000bf25270 */
[----:B------:R-:W-:Y:S01]  /*04f0*/  USEL UR6, URZ, 0x1, UP1 ;  /* 0x00000001ff067887 */ /* 0x000fe20008800000 */
[----:B-1----:R-:W-:-:S13]  /*0500*/  ISETP.NE.AND P0, PT, R2, RZ, PT ;  /* 0x000000ff0200720c */ /* 0x002fda0003f05270 */
[----:B------:R-:W-:Y:S05]  /*0510*/  @P0 BRA `(.L_x_9) ;  /* 0x0000000000400947 */ /* 0x000fea0003800000 */
[----:B------:R-:W1:Y:S01]  /*0520*/  S2UR UR5, SR_CgaCtaId ;  /* 0x00000000000579c3 */ /* 0x000e620000008800 */
[----:B------:R-:W-:Y:S01]  /*0530*/  UMOV UR7, 0x400 ;  /* 0x0000040000077882 */ /* 0x000fe20000000000 */
[----:B------:R-:W-:Y:S01]  /*0540*/  UMOV UR4, 0x1 ;  /* 0x0000000100047882 */ /* 0x000fe20000000000 */
[----:B------:R-:W-:Y:S01]  /*0550*/  ELECT P0, URZ, PT ;  /* 0x0000000000ff782f */ /* 0x000fe20003800000 */
[----:B------:R-:W-:-:S04]  /*0560*/  UIADD3 UR10, UPT, UPT, -UR4, 0x100000, URZ ;  /* 0x00100000040a7890 */ /* 0x000fc8000fffe1ff */
[----:B------:R-:W-:Y:S02]  /*0570*/  USHF.L.U32 UR11, UR10, 0xb, URZ ;  /* 0x0000000b0a0b7899 */ /* 0x000fe400080006ff */
[----:B------:R-:W-:Y:S02]  /*0580*/  USHF.L.U32 UR10, UR10, 0x1, URZ ;  /* 0x000000010a0a7899 */ /* 0x000fe400080006ff */
[----:B-1----:R-:W-:Y:S01]  /*0590*/  ULEA UR5, UR5, UR7, 0x18 ;  /* 0x0000000705057291 */ /* 0x002fe2000f8ec0ff */
[----:B------:R-:W1:Y:S11]  /*05a0*/  FENCE.VIEW.ASYNC.S ;  /* 0x00000000000073c6 */ /* 0x000e760000000000 */
[----:B-1----:R1:W2:Y:S01]  /*05b0*/  SYNCS.EXCH.64 URZ, [UR5], UR10 ;  /* 0x0000000a05ff75b2 */ /* 0x0022a20008000100 */
[----:B------:R1:W3:Y:S01]  /*05c0*/  SYNCS.EXCH.64 URZ, [UR5+0x18], UR10 ;  /* 0x0000180a05ff75b2 */ /* 0x0002e20008000100 */
[----:B------:R1:W4:Y:S01]  /*05d0*/  SYNCS.EXCH.64 URZ, [UR5+0x8], UR10 ;  /* 0x0000080a05ff75b2 */ /* 0x0003220008000100 */
[----:B------:R1:W1:Y:S01]  /*05e0*/  SYNCS.EXCH.64 URZ, [UR5+0x20], UR10 ;  /* 0x0000200a05ff75b2 */ /* 0x0002620008000100 */
[----:B------:R1:W1:Y:S01]  /*05f0*/  SYNCS.EXCH.64 URZ, [UR5+0x10], UR10 ;  /* 0x0000100a05ff75b2 */ /* 0x0002620008000100 */
[----:B------:R1:W1:Y:S01]  /*0600*/  SYNCS.EXCH.64 URZ, [UR5+0x28], UR10 ;  /* 0x0000280a05ff75b2 */ /* 0x0002620008000100 */
[----:B------:R-:W-:Y:S01]  /*0610*/  NOP ;  /* 0x0000000000007918 */ /* 0x000fe20000000000 */
.L_x_9:
[----:B------:R-:W2:Y:S01]  /*0620*/  SHFL.IDX PT, R2, R92, RZ, 0x1f ;  /* 0x00001fff5c027589 */ /* 0x000ea200000e0000 */
[----:B------:R-:W-:Y:S01]  /*0630*/  NOP ;  /* 0x0000000000007918 */ /* 0x000fe20000000000 */
[----:B--2---:R-:W-:-:S13]  /*0640*/  ISETP.NE.AND P0, PT, R2, 0x1, PT ;  /* 0x000000010200780c */ /* 0x004fda0003f05270 */
[----:B------:R-:W-:Y:S05]  /*0650*/  @P0 BRA `(.L_x_10) ;  /* 0x0000000000580947 */ /* 0x000fea0003800000 */
[----:B------:R-:W2:Y:S01]  /*0660*/  S2UR UR7, SR_CgaCtaId ;  /* 0x00000000000779c3 */ /* 0x000ea20000008800 */
[----:B------:R-:W-:Y:S01]  /*0670*/  UMOV UR9, 0x400 ;  /* 0x0000040000097882 */ /* 0x000fe20000000000 */
[----:B-1----:R-:W-:Y:S01]  /*0680*/  UMOV UR5, 0x20 ;  /* 0x0000002000057882 */ /* 0x002fe20000000000 */
[----:B------:R-:W-:Y:S01]  /*0690*/  UMOV UR4, 0x80 ;  /* 0x0000008000047882 */ /* 0x000fe20000000000 */
[----:B------:R-:W-:-:S04]  /*06a0*/  UIADD3 UR10, UPT, UPT, -UR5, 0x100000, URZ ;  /* 0x00100000050a7890 */ /* 0x000fc8000fffe1ff */
[----:B------:R-:W-:Y:S02]  /*06b0*/  USHF.L.U32 UR11, UR10, 0xb, URZ ;  /* 0x0000000b0a0b7899 */ /* 0x000fe400080006ff */
[----:B------:R-:W-:Y:S02]  /*06c0*/  USHF.L.U32 UR10, UR10, 0x1, URZ ;  /* 0x000000010a0a7899 */ /* 0x000fe400080006ff */
[----:B------:R-:W-:-:S04]  /*06d0*/  UIADD3 UR4, UPT, UPT, -UR4, 0x100000, URZ ;  /* 0x0010000004047890 */ /* 0x000fc8000fffe1ff */
[----:B------:R-:W-:Y:S02]  /*06e0*/  USHF.L.U32 UR5, UR4, 0xb, URZ ;  /* 0x0000000b04057899 */ /* 0x000fe400080006ff */
[----:B------:R-:W-:Y:S01]  /*06f0*/  USHF.L.U32 UR4, UR4, 0x1, URZ ;  /* 0x0000000104047899 */ /* 0x000fe200080006ff */
[----:B------:R-:W-:Y:S01]  /*0700*/  ELECT P0, URZ, PT ;  /* 0x0000000000ff782f */ /* 0x000fe20003800000 */
[----:B--2---:R-:W-:Y:S01]  /*0710*/  ULEA UR7, UR7, UR9, 0x18 ;  /* 0x0000000907077291 */ /* 0x004fe2000f8ec0ff */
[----:B------:R-:W1:Y:S11]  /*0720*/  FENCE.VIEW.ASYNC.S ;  /* 0x00000000000073c6 */ /* 0x000e760000000000 */
[----:B-1----:R2:W1:Y:S01]  /*0730*/  SYNCS.EXCH.64 URZ, [UR7+0x30], UR10 ;  /* 0x0000300a07ff75b2 */ /* 0x0024620008000100 */
[----:B------:R2:W1:Y:S01]  /*0740*/  SYNCS.EXCH.64 URZ, [UR7+0x50], UR4 ;  /* 0x0000500407ff75b2 */ /* 0x0004620008000100 */
[----:B------:R2:W1:Y:S01]  /*0750*/  SYNCS.EXCH.64 URZ, [UR7+0x38], UR10 ;  /* 0x0000380a07ff75b2 */ /* 0x0004620008000100 */
[----:B------:R2:W1:Y:S01]  /*0760*/  SYNCS.EXCH.64 URZ, [UR7+0x58], UR4 ;  /* 0x0000580407ff75b2 */ /* 0x0004620008000100 */
[----:B------:R2:W1:Y:S01]  /*0770*/  SYNCS.EXCH.64 URZ, [UR7+0x40], UR10 ;  /* 0x0000400a07ff75b2 */ /* 0x0004620008000100 */
[----:B------:R2:W1:Y:S01]  /*0780*/  SYNCS.EXCH.64 URZ, [UR7+0x60], UR4 ;  /* 0x0000600407ff75b2 */ /* 0x0004620008000100 */
[----:B------:R2:W1:Y:S01]  /*0790*/  SYNCS.EXCH.64 URZ, [UR7+0x48], UR10 ;  /* 0x0000480a07ff75b2 */ /* 0x0004620008000100 */
[----:B------:R2:W1:Y:S02]  /*07a0*/  SYNCS.EXCH.64 URZ, [UR7+0x68], UR4 ;  /* 0x0000680407ff75b2 */ /* 0x0004640008000100 */
[----:B--2---:R-:W-:Y:S01]  /*07b0*/  NOP ;  /* 0x0000000000007918 */ /* 0x004fe20000000000 */
.L_x_10:
[----:B------:R-:W2:Y:S01]  /*07c0*/  SHFL.IDX PT, R2, R92, RZ, 0x1f ;  /* 0x00001fff5c027589 */ /* 0x000ea200000e0000 */
[----:B------:R-:W-:Y:S01]  /*07d0*/  NOP ;  /* 0x0000000000007918 */ /* 0x000fe20000000000 */
[----:B--2---:R-:W-:-:S13]  /*07e0*/  ISETP.NE.AND P0, PT, R2, 0x3, PT ;  /* 0x000000030200780c */ /* 0x004fda0003f05270 */
[----:B------:R-:W-:Y:S05]  /*07f0*/  @P0 BRA `(.L_x_11) ;  /* 0x0000000000300947 */ /* 0x000fea0003800000 */
[----:B-1----:R-:W1:Y:S01]  /*0800*/  S2UR UR5, SR_CgaCtaId ;  /* 0x00000000000579c3 */ /* 0x002e620000008800 */
        /* <DEDUP_REMOVED lines=8> */
[----:B-1----:R2:W1:Y:S01]  /*0890*/  SYNCS.EXCH.64 URZ, [UR5+0x70], UR10 ;  /* 0x0000700a05ff75b2 */ /* 0x0024620008000100 */
[----:B------:R2:W1:Y:S02]  /*08a0*/  SYNCS.EXCH.64 URZ, [UR5+0x78], UR10 ;  /* 0x0000780a05ff75b2 */ /* 0x0004640008000100 */
[----:B--2---:R-:W-:Y:S01]  /*08b0*/  NOP ;  /* 0x0000000000007918 */ /* 0x004fe20000000000 */
.L_x_11:
[----:B------:R-:W2:Y:S01]  /*08c0*/  SHFL.IDX PT, R2, R92, RZ, 0x1f ;  /* 0x00001fff5c027589 */ /* 0x000ea200000e0000 */
[----:B------:R-:W-:Y:S01]  /*08d0*/  NOP ;  /* 0x0000000000007918 */ /* 0x000fe20000000000 */
[----:B--2---:R-:W-:-:S13]  /*08e0*/  ISETP.NE.AND P0, PT, R2, 0x4, PT ;  /* 0x000000040200780c */ /* 0x004fda0003f05270 */
[----:B------:R-:W-:Y:S05]  /*08f0*/  @P0 BRA `(.L_x_12) ;  /* 0x00000000004c0947 */ /* 0x000fea0003800000 */
[----:B-1----:R-:W1:Y:S01]  /*0900*/  S2UR UR5, SR_CgaCtaId ;  /* 0x00000000000579c3 */ /* 0x002e620000008800 */
[----:B------:R-:W-:Y:S01]  /*0910*/  UMOV UR9, 0x100 ;  /* 0x0000010000097882 */ /* 0x000fe20000000000 */
[----:B------:R-:W-:Y:S01]  /*0920*/  UMOV UR7, 0x400 ;  /* 0x0000040000077882 */ /* 0x000fe20000000000 */
[----:B------:R-:W-:Y:S01]  /*0930*/  USEL UR9, UR9, 0xe0, UP2 ;  /* 0x000000e009097887 */ /* 0x000fe20009000000 */
[----:B------:R-:W-:Y:S01]  /*0940*/  UMOV UR4, 0x1 ;  /* 0x0000000100047882 */ /* 0x000fe20000000000 */
[----:B------:R-:W-:Y:S01]  /*0950*/  ELECT P0, URZ, PT ;  /* 0x0000000000ff782f */ /* 0x000fe20003800000 */
[----:B------:R-:W-:-:S04]  /*0960*/  UIADD3 UR10, UPT, UPT, -UR4, 0x100000, URZ ;  /* 0x00100000040a7890 */ /* 0x000fc8000fffe1ff */
[----:B------:R-:W-:Y:S02]  /*0970*/  USHF.L.U32 UR11, UR10, 0xb, URZ ;  /* 0x0000000b0a0b7899 */ /* 0x000fe400080006ff */
[----:B------:R-:W-:Y:S02]  /*0980*/  USHF.L.U32 UR10, UR10, 0x1, URZ ;  /* 0x000000010a0a7899 */ /* 0x000fe400080006ff */
[----:B------:R-:W-:-:S04]  /*0990*/  UIADD3 UR12, UPT, UPT, -UR9, 0x100000, URZ ;  /* 0x00100000090c7890 */ /* 0x000fc8000fffe1ff */
[----:B------:R-:W-:Y:S02]  /*09a0*/  USHF.L.U32 UR13, UR12, 0xb, URZ ;  /* 0x0000000b0c0d7899 */ /* 0x000fe400080006ff */
[----:B------:R-:W-:Y:S02]  /*09b0*/  USHF.L.U32 UR12, UR12, 0x1, URZ ;  /* 0x000000010c0c7899 */ /* 0x000fe400080006ff */
[----:B-1----:R-:W-:Y:S01]  /*09c0*/  ULEA UR5, UR5, UR7, 0x18 ;  /* 0x0000000705057291 */ /* 0x002fe2000f8ec0ff */
[----:B------:R-:W1:Y:S11]  /*09d0*/  FENCE.VIEW.ASYNC.S ;  /* 0x00000000000073c6 */ /* 0x000e760000000000 */
[----:B-1----:R2:W1:Y:S01]  /*09e0*/  SYNCS.EXCH.64 URZ, [UR5+0x80], UR10 ;  /* 0x0000800a05ff75b2 */ /* 0x0024620008000100 */
[----:B------:R2:W1:Y:S01]  /*09f0*/  SYNCS.EXCH.64 URZ, [UR5+0x90], UR12 ;  /* 0x0000900c05ff75b2 */ /* 0x0004620008000100 */
[----:B------:R2:W1:Y:S01]  /*0a00*/  SYNCS.EXCH.64 URZ, [UR5+0x88], UR10 ;  /* 0x0000880a05ff75b2 */ /* 0x0004620008000100 */
[----:B------:R2:W1:Y:S02]  /*0a10*/  SYNCS.EXCH.64 URZ, [UR5+0x98], UR12 ;  /* 0x0000980c05ff75b2 */ /* 0x0004640008000100 */
[----:B--2---:R-:W-:Y:S01]  /*0a20*/  NOP ;  /* 0x0000000000007918 */ /* 0x004fe20000000000 */
.L_x_12:
        /* <DEDUP_REMOVED lines=26> */
.L_x_13:
        /* <DEDUP_REMOVED lines=18> */
.L_x_14:
[----:B-1----:R-:W1:Y:S01]  /*0cf0*/  S2UR UR5, SR_CTAID.X ;  /* 0x00000000000579c3 */ /* 0x002e620000002500 */
[----:B------:R-:W-:-:S05]  /*0d00*/  CS2R.32 R87, SR_CgaSize ;  /* 0x0000000000577805 */ /* 0x000fca0000008a00 */
[----:B------:R-:W-:-:S05]  /*0d10*/  IMAD R87, R87, -0xa0, RZ ;  /* 0xffffff6057577824 */ /* 0x000fca00078e02ff */
[----:B------:R-:W-:-:S14]  /*0d20*/  R2UR UR9, R87 ;  /* 0x00000000570972ca */ /* 0x000fdc00000e0000 */
[----:B------:R-:W2:Y:S01]  /*0d30*/  LDCU UR9, c[0x0][UR9+0x2b0] ;  /* 0x00005600090977ac */ /* 0x000ea20008000800 */
[----:B------:R-:W-:Y:S01]  /*0d40*/  NOP ;  /* 0x0000000000007918 */ /* 0x000fe20000000000 */
[----:B------:R-:W-:-:S05]  /*0d50*/  CS2R.32 R87, SR_CgaSize ;  /* 0x0000000000577805 */ /* 0x000fca0000008a00 */
[----:B------:R-:W-:-:S05]  /*0d60*/  IMAD R87, R87, -0xa0, RZ ;  /* 0xffffff6057577824 */ /* 0x000fca00078e02ff */
[----:B------:R-:W-:-:S14]  /*0d70*/  R2UR UR7, R87 ;  /* 0x00000000570772ca */ /* 0x000fdc00000e0000 */
[----:B------:R-:W3:Y:S01]  /*0d80*/  LDCU UR7, c[0x0][UR7+0x2b4] ;  /* 0x00005680070777ac */ /* 0x000ee20008000800 */
[----:B------:R-:W4:Y:S08]  /*0d90*/  S2UR UR4, SR_CTAID.Y ;  /* 0x00000000000479c3 */ /* 0x000f300000002600 */
[----:B------:R-:W3:Y:S01]  /*0da0*/  LDC R10, c[0x0][0xb24] ;  /* 0x0002c900ff0a7b82 */ /* 0x000ee20000000800 */
[----:B-1----:R-:W-:-:S02]  /*0db0*/  I2FP.F32.U32 R87, UR5 ;  /* 0x0000000500577c45 */ /* 0x002fc40008201000 */
[----:B------:R-:W-:-:S05]  /*0dc0*/  CS2R.32 R3, SR_CgaSize ;  /* 0x0000000000037805 */ /* 0x000fca0000008a00 */
[----:B------:R-:W-:-:S06]  /*0dd0*/  IMAD R3, R3, -0xa0, RZ ;  /* 0xffffff6003037824 */ /* 0x000fcc00078e02ff */
[----:B------:R-:W1:Y:S01]  /*0de0*/  LDC R3, c[0x0][R3+0x2a0] ;  /* 0x0000a80003037b82 */ /* 0x000e620000000800 */
[----:B------:R-:W-:Y:S01]  /*0df0*/  MOV R15, UR5 ;  /* 0x00000005000f7c02 */ /* 0x000fe20008000f00 */
[----:B--2---:R-:W-:Y:S01]  /*0e00*/  FMUL R87, R87, UR9 ;  /* 0x0000000957577c20 */ /* 0x004fe20008400000 */
[----:B----4-:R-:W-:Y:S02]  /*0e10*/  I2FP.F32.U32 R86, UR4 ;  /* 0x0000000400567c45 */ /* 0x010fe40008201000 */
[----:B------:R-:W-:-:S05]  /*0e20*/  CS2R.32 R2, SR_CgaSize ;  /* 0x0000000000027805 */ /* 0x000fca0000008a00 */
[----:B------:R-:W-:-:S06]  /*0e30*/  IMAD R2, R2, -0xa0, RZ ;  /* 0xffffff6002027824 */ /* 0x000fcc00078e02ff */
[----:B------:R-:W2:Y:S01]  /*0e40*/  LDC R2, c[0x0][R2+0x2a4] ;  /* 0x0000a90002027b82 */ /* 0x000ea20000000800 */
[----:B------:R-:W-:Y:S01]  /*0e50*/  MOV R14, UR4 ;  /* 0x00000004000e7c02 */ /* 0x000fe20008000f00 */
[----:B------:R-:W4:Y:S01]  /*0e60*/  F2I.U32.TRUNC.NTZ R87, R87 ;  /* 0x0000005700577305 */ /* 0x000f22000020f000 */
[----:B---3--:R-:W-:-:S05]  /*0e70*/  FMUL R86, R86, UR7 ;  /* 0x0000000756567c20 */ /* 0x008fca0008400000 */
[----:B------:R-:W-:Y:S01]  /*0e80*/  BAR.SYNC.DEFER_BLOCKING 0x0 ;  /* 0x0000000000007b1d */ /* 0x000fe20000010000 */
[----:B------:R-:W-:-:S05]  /*0e90*/  ISETP.GE.AND P0, PT, R10, 0x1, PT ;  /* 0x000000010a00780c */ /* 0x000fca0003f06270 */
[----:B------:R-:W3:Y:S02]  /*0ea0*/  F2I.U32.TRUNC.NTZ R86, R86 ;  /* 0x0000005600567305 */ /* 0x000ee4000020f000 */
[----:B------:R-:W2:Y:S01]  /*0eb0*/  S2UR UR36, SR_CTAID.Z ;  /* 0x00000000002479c3 */ /* 0x000ea20000002700 */
[----:B----4-:R-:W-:-:S05]  /*0ec0*/  IADD3 R87, PT, PT, -R87, RZ, RZ ;  /* 0x000000ff57577210 */ /* 0x010fca0007ffe1ff */
[----:B-1----:R-:W-:Y:S01]  /*0ed0*/  IMAD R87, R3, R87, UR5 ;  /* 0x0000000503577e24 */ /* 0x002fe2000f8e0257 */
[----:B---3--:R-:W-:-:S05]  /*0ee0*/  IADD3 R86, PT, PT, -R86, RZ, RZ ;  /* 0x000000ff56567210 */ /* 0x008fca0007ffe1ff */
[----:B--2---:R-:W-:Y:S01]  /*0ef0*/  IMAD R86, R2, R86, UR4 ;  /* 0x0000000402567e24 */ /* 0x004fe2000f8e0256 */
[----:B------:R-:W-:Y:S06]  /*0f00*/  @!P0 BRA `(.L_x_15) ;  /* 0x0000000000b88947 */ /* 0x000fec0003800000 */
[----:B------:R-:W1:Y:S01]  /*0f10*/  LDC.64 R4, c[0x0][0xb18] ;  /* 0x0002c600ff047b82 */ /* 0x000e620000000a00 */
[----:B------:R-:W-:-:S07]  /*0f20*/  ISETP.NE.AND P0, PT, R10, 0x1, PT ;  /* 0x000000010a00780c */ /* 0x000fce0003f05270 */
[----:B------:R-:W2:Y:S08]  /*0f30*/  LDC R9, c[0x0][0xb0c] ;  /* 0x0002c300ff097b82 */ /* 0x000eb00000000800 */
[----:B------:R-:W3:Y:S08]  /*0f40*/  LDC R12, c[0x0][0x370] ;  /* 0x0000dc00ff0c7b82 */ /* 0x000ef00000000800 */
[----:B------:R-:W4:Y:S01]  /*0f50*/  LDC R11, c[0x0][0x374] ;  /* 0x0000dd00ff0b7b82 */ /* 0x000f220000000800 */
[----:B-1----:R-:W-:-:S07]  /*0f60*/  ISETP.NE.AND P1, PT, R4, 0x1, PT ;  /* 0x000000010400780c */ /* 0x002fce0003f25270 */
[----:B------:R-:W3:Y:S01]  /*0f70*/  LDC.64 R6, c[0x0][0xb10] ;  /* 0x0002c400ff067b82 */ /* 0x000ee20000000a00 */
[----:B--2---:R-:W-:-:S07]  /*0f80*/  ISETP.NE.AND P2, PT, R9, 0x1, PT ;  /* 0x000000010900780c */ /* 0x004fce0003f45270 */
[----:B------:R-:W1:Y:S08]  /*0f90*/  LDC R8, c[0x0][0xb20] ;  /* 0x0002c800ff087b82 */ /* 0x000e700000000800 */
[----:B------:R-:W2:Y:S01]  /*0fa0*/  LDC.64 R2, c[0x0][0xb28] ;  /* 0x0002ca00ff027b82 */ /* 0x000ea20000000a00 */
[----:B----4-:R-:W-:-:S04]  /*0fb0*/  IMAD.HI.U32 R13, R11, R5, RZ ;  /* 0x000000050b0d7227 */ /* 0x010fc800078e00ff */
[----:B------:R-:W-:-:S04]  /*0fc0*/  IMAD.HI.U32 R5, R14, R5, RZ ;  /* 0x000000050e057227 */ /* 0x000fc800078e00ff */
[----:B---3--:R-:W-:-:S05]  /*0fd0*/  IMAD.HI.U32 R16, R12, R6, RZ ;  /* 0x000000060c107227 */ /* 0x008fca00078e00ff */
[-C--:B------:R-:W-:Y:S01]  /*0fe0*/  @P2 SHF.R.U32.HI R12, RZ, R7.reuse, R16 ;  /* 0x00000007ff0c2219 */ /* 0x080fe20000011610 */
[----:B------:R-:W-:Y:S01]  /*0ff0*/  IMAD.HI.U32 R16, R15, R6, RZ ;  /* 0x000000060f107227 */ /* 0x000fe200078e00ff */
[-C--:B-1----:R-:W-:Y:S02]  /*1000*/  @P1 SHF.R.U32.HI R11, RZ, R8.reuse, R13 ;  /* 0x00000008ff0b1219 */ /* 0x082fe4000001160d */
[----:B------:R-:W-:Y:S02]  /*1010*/  SHF.R.U32.HI R5, RZ, R8, R5 ;  /* 0x00000008ff057219 */ /* 0x000fe40000011605 */
[----:B------:R-:W-:Y:S02]  /*1020*/  SHF.R.U32.HI R16, RZ, R7, R16 ;  /* 0x00000007ff107219 */ /* 0x000fe40000011610 */
[----:B------:R-:W-:Y:S01]  /*1030*/  SEL R5, R14, R5, !P1 ;  /* 0x000000050e057207 */ /* 0x000fe20004800000 */
[----:B--2---:R-:W-:Y:S01]  /*1040*/  IMAD.HI.U32 R13, R11, R2, RZ ;  /* 0x000000020b0d7227 */ /* 0x004fe200078e00ff */
[----:B------:R-:W-:-:S03]  /*1050*/  SEL R16, R15, R16, !P2 ;  /* 0x000000100f107207 */ /* 0x000fc60005000000 */
[----:B------:R-:W-:Y:S01]  /*1060*/  IMAD.HI.U32 R6, R12, R2, RZ ;  /* 0x000000020c067227 */ /* 0x000fe200078e00ff */
[----:B------:R-:W-:-:S04]  /*1070*/  @P0 SHF.R.U32.HI R11, RZ, R3, R13 ;  /* 0x00000003ff0b0219 */ /* 0x000fc8000001160d */
[----:B------:R-:W-:Y:S01]  /*1080*/  @P0 SHF.R.U32.HI R12, RZ, R3, R6 ;  /* 0x00000003ff0c0219 */ /* 0x000fe20000011606 */
[----:B------:R-:W-:-:S04]  /*1090*/  IMAD R11, R11, R10, RZ ;  /* 0x0000000a0b0b7224 */ /* 0x000fc800078e02ff */
[----:B------:R-:W-:Y:S01]  /*10a0*/  IMAD R6, R12, R10, RZ ;  /* 0x0000000a0c067224 */ /* 0x000fe200078e02ff */
[----:B------:R-:W-:-:S04]  /*10b0*/  ISETP.GE.AND P1, PT, R5, R11, PT ;  /* 0x0000000b0500720c */ /* 0x000fc80003f26270 */
[----:B------:R-:W-:Y:S01]  /*10c0*/  ISETP.GE.OR P1, PT, R16, R6, P1 ;  /* 0x000000061000720c */ /* 0x000fe20000f26670 */
[----:B------:R-:W-:-:S05]  /*10d0*/  IMAD.HI.U32 R6, R5, R2, RZ ;  /* 0x0000000205067227 */ /* 0x000fca00078e00ff */
[----:B------:R-:W-:-:S04]  /*10e0*/  SHF.R.U32.HI R6, RZ, R3, R6 ;  /* 0x00000003ff067219 */ /* 0x000fc80000011606 */
[----:B------:R-:W-:-:S03]  /*10f0*/  SEL R6, R5, R6, !P0 ;  /* 0x0000000605067207 */ /* 0x000fc60004000000 */
[----:B------:R-:W-:Y:S01]  /*1100*/  @!P1 IMAD.HI.U32 R7, R16, R2, RZ ;  /* 0x0000000210079227 */ /* 0x000fe200078e00ff */
[----:B------:R-:W-:-:S04]  /*1110*/  IADD3 R2, PT, PT, -R6, RZ, RZ ;  /* 0x000000ff06027210 */ /* 0x000fc80007ffe1ff */
[----:B------:R-:W-:Y:S01]  /*1120*/  @!P1 SHF.R.U32.HI R3, RZ, R3, R7 ;  /* 0x00000003ff039219 */ /* 0x000fe20000011607 */
[----:B------:R-:W-:Y:S01]  /*1130*/  IMAD R2, R10, R2, R5 ;  /* 0x000000020a027224 */ /* 0x000fe200078e0205 */
[----:B------:R-:W-:Y:S02]  /*1140*/  IADD3 R7, PT, PT, -R5, RZ, RZ ;  /* 0x000000ff05077210 */ /* 0x000fe40007ffe1ff */
[----:B------:R-:W-:-:S03]  /*1150*/  @!P1 SEL R3, R16, R3, !P0 ;  /* 0x0000000310039207 */ /* 0x000fc60004000000 */
[----:B------:R-:W-:Y:S02]  /*1160*/  IMAD R7, R4, R7, R14 ;  /* 0x0000000704077224 */ /* 0x000fe400078e020e */
[--C-:B------:R-:W-:Y:S02]  /*1170*/  @!P1 IMAD.IADD R6, R6, 0x1, -R3.reuse ;  /* 0x0000000106069824 */ /* 0x100fe400078e0a03 */
[----:B------:R-:W-:Y:S01]  /*1180*/  @!P1 IMAD R3, R2, R12, R3 ;  /* 0x0000000c02039224 */ /* 0x000fe200078e0203 */
[----:B------:R-:W-:Y:S01]  /*1190*/  IADD3 R2, PT, PT, -R16, RZ, RZ ;  /* 0x000000ff10027210 */ /* 0x000fe20007ffe1ff */
[----:B------:R-:W-:Y:S02]  /*11a0*/  @!P1 IMAD R5, R6, R10, R16 ;  /* 0x0000000a06059224 */ /* 0x000fe400078e0210 */
[----:B------:R-:W-:Y:S02]  /*11b0*/  @!P1 IMAD.MOV.U32 R16, RZ, RZ, R3 ;  /* 0x000000ffff109224 */ /* 0x000fe400078e0003 */
[----:B------:R-:W-:-:S02]  /*11c0*/  IMAD R2, R9, R2, R15 ;  /* 0x0000000209027224 */ /* 0x000fc400078e020f */
[----:B------:R-:W-:Y:S02]  /*11d0*/  IMAD R14, R5, R4, R7 ;  /* 0x00000004050e7224 */ /* 0x000fe400078e0207 */
[----:B------:R-:W-:Y:S02]  /*11e0*/  IMAD R15, R16, R9, R2 ;  /* 0x00000009100f7224 */ /* 0x000fe400078e0202 */
.L_x_15:
[----:B------:R-:W1:Y:S01]  /*11f0*/  LDCU UR4, c[0x0][0xb30] ;  /* 0x00016600ff0477ac */ /* 0x000e620008000800 */
[----:B------:R-:W2:Y:S08]  /*1200*/  S2UR UR37, SR_CgaCtaId ;  /* 0x00000000002579c3 */ /* 0x000eb00000008800 */
[----:B------:R-:W3:Y:S01]  /*1210*/  LDC R40, c[0x0][0xb24] ;  /* 0x0002c900ff287b82 */ /* 0x000ee20000000800 */
[----:B-1----:R-:W-:-:S09]  /*1220*/  UISETP.NE.AND UP1, UPT, UR4, 0x1, UPT ;  /* 0x000000010400788c */ /* 0x002fd2000bf25270 */
[----:B--2---:R-:W-:Y:S05]  /*1230*/  BRA.U UP1, `(.L_x_16) ;  /* 0x0000000101407547 */ /* 0x004fea000b800000 */
[----:B------:R-:W1:Y:S08]  /*1240*/  LDC.64 R4, c[0x0][0xb10] ;  /* 0x0002c400ff047b82 */ /* 0x000e700000000a00 */
[----:B------:R-:W2:Y:S08]  /*1250*/  LDC.64 R2, c[0x0][0xb18] ;  /* 0x0002c600ff027b82 */ /* 0x000eb00000000a00 */
[----:B------:R-:W4:Y:S08]  /*1260*/  LDC R6, c[0x0][0xb20] ;  /* 0x0002c800ff067b82 */ /* 0x000f300000000800 */
[----:B------:R-:W3:Y:S01]  /*1270*/  LDC R7, c[0x0][0xb0c] ;  /* 0x0002c300ff077b82 */ /* 0x000ee20000000800 */
[----:B-1----:R-:W-:-:S05]  /*1280*/  IMAD.HI.U32 R4, R15, R4, RZ ;  /* 0x000000040f047227 */ /* 0x002fca00078e00ff */
[----:B------:R-:W-:Y:S01]  /*1290*/  SHF.R.U32.HI R4, RZ, R5, R4 ;  /* 0x00000005ff047219 */ /* 0x000fe20000011604 */
[----:B--2---:R-:W-:Y:S01]  /*12a0*/  IMAD.HI.U32 R3, R14, R3, RZ ;  /* 0x000000030e037227 */ /* 0x004fe200078e00ff */
[----:B------:R-:W-:-:S04]  /*12b0*/  ISETP.NE.AND P0, PT, R2, 0x1, PT ;  /* 0x000000010200780c */ /* 0x000fc80003f05270 */
[----:B----4-:R-:W-:-:S04]  /*12c0*/  SHF.R.U32.HI R3, RZ, R6, R3 ;  /* 0x00000006ff037219 */ /* 0x010fc80000011603 */
[----:B------:R-:W-:Y:S02]  /*12d0*/  SEL R3, R14, R3, !P0 ;  /* 0x000000030e037207 */ /* 0x000fe40004000000 */
[----:B---3--:R-:W-:-:S04]  /*12e0*/  ISETP.NE.AND P1, PT, R7, 0x1, PT ;  /* 0x000000010700780c */ /* 0x008fc80003f25270 */
[----:B------:R-:W-:-:S05]  /*12f0*/  SEL R4, R15, R4, !P1 ;  /* 0x000000040f047207 */ /* 0x000fca0004800000 */
[----:B------:R-:W-:Y:S02]  /*1300*/  IMAD.IADD R5, R3, 0x1, -R4 ;  /* 0x0000000103057824 */ /* 0x000fe400078e0a04 */
[----:B------:R-:W-:Y:S02]  /*1310*/  IMAD.IADD R3, R4, 0x1, -R3 ;  /* 0x0000000104037824 */ /* 0x000fe400078e0a03 */
[----:B------:R-:W-:Y:S02]  /*1320*/  IMAD R15, R5, R7, R15 ;  /* 0x00000007050f7224 */ /* 0x000fe400078e020f */
[----:B------:R-:W-:-:S07]  /*1330*/  IMAD R14, R3, R2, R14 ;  /* 0x00000002030e7224 */ /* 0x000fce00078e020e */
.L_x_16:
[----:B------:R-:W-:Y:S01]  /*1340*/  BAR.SYNC.DEFER_BLOCKING 0x0 ;  /* 0x0000000000007b1d */ /* 0x000fe20000010000 */
[----:B------:R-:W-:Y:S01]  /*1350*/  UISETP.NE.AND UP1, UPT, UR8, 0x2, UPT ;  /* 0x000000020800788c */ /* 0x000fe2000bf25270 */
[----:B------:R-:W-:Y:S02]  /*1360*/  ISETP.NE.OR P5, PT, R0, 0x2, !P5 ;  /* 0x000000020000780c */ /* 0x000fe40006fa5670 */
[----:B------:R-:W-:-:S06]  /*1370*/  LOP3.LUT R2, R101, 0x1f, RZ, 0xc0, !PT ;  /* 0x0000001f65027812 */ /* 0x000fcc00078ec0ff */
[----:B------:R-:W-:Y:S05]  /*1380*/  BRA.U UP1, `(.L_x_17) ;  /* 0x0000001101887547 */ /* 0x000fea000b800000 */
[----:B------:R-:W1:Y:S01]  /*1390*/  LDCU UR13, c[0x0][0x38c] ;  /* 0x00007180ff0d77ac */ /* 0x000e620008000800 */
[----:B------:R-:W2:Y:S01]  /*13a0*/  LDC R8, c[0x0][0x370] ;  /* 0x0000dc00ff087b82 */ /* 0x000ea20000000800 */
[----:B------:R-:W-:Y:S01]  /*13b0*/  PLOP3.LUT P1, PT, PT, PT, UP2, 0x80, 0x8 ;  /* 0x000000000008781c */ /* 0x000fe20003f2f028 */
[----:B------:R-:W-:Y:S01]  /*13c0*/  IMAD.MOV.U32 R17, RZ, RZ, 0x1 ;  /* 0x00000001ff117424 */ /* 0x000fe200078e00ff */
[----:B------:R-:W-:Y:S01]  /*13d0*/  ISETP.EQ.OR P4, PT, R2, RZ, P5 ;  /* 0x000000ff0200720c */ /* 0x000fe20002f82670 */
[----:B------:R-:W-:Y:S01]  /*13e0*/  IMAD.MOV.U32 R16, RZ, RZ, RZ ;  /* 0x000000ffff107224 */ /* 0x000fe200078e00ff */
[----:B------:R-:W-:Y:S02]  /*13f0*/  PLOP3.LUT P1, PT, P1, PT, PT, 0x8, 0x80 ;  /* 0x000000000080781c */ /* 0x000fe40000f2e170 */
[----:B------:R-:W-:Y:S01]  /*1400*/  CS2R R12, SRZ ;  /* 0x00000000000c7805 */ /* 0x000fe2000001ff00 */
[----:B------:R-:W-:Y:S01]  /*1410*/  IMAD.MOV.U32 R11, RZ, RZ, 0x1 ;  /* 0x00000001ff0b7424 */ /* 0x000fe200078e00ff */
[----:B------:R-:W4:Y:S01]  /*1420*/  LDC R0, c[0x0][0x374] ;  /* 0x0000dd00ff007b82 */ /* 0x000f220000000800 */
[----:B------:R-:W2:Y:S01]  /*1430*/  LDCU.64 UR22, c[0x0][0x348] ;  /* 0x00006900ff1677ac */ /* 0x000ea20008000a00 */
[----:B------:R-:W-:Y:S01]  /*1440*/  UMOV UR6, URZ ;  /* 0x000000ff00067c82 */ /* 0x000fe20008000000 */
[----:B-1----:R-:W-:-:S04]  /*1450*/  UIADD3 UR5, UPT, UPT, UR13, 0x7f, URZ ;  /* 0x0000007f0d057890 */ /* 0x002fc8000fffe0ff */
[----:B------:R-:W-:-:S04]  /*1460*/  USHF.R.S32.HI UR4, URZ, 0x1f, UR5 ;  /* 0x0000001fff047899 */ /* 0x000fc80008011405 */
[----:B------:R-:W-:-:S04]  /*1470*/  ULEA.HI UR4, UR4, UR5, URZ, 0x7 ;  /* 0x0000000504047291 */ /* 0x000fc8000f8f38ff */
[----:B------:R-:W-:Y:S02]  /*1480*/  USHF.R.S32.HI UR15, URZ, 0x7, UR4 ;  /* 0x00000007ff0f7899 */ /* 0x000fe40008011404 */
[----:B------:R-:W-:Y:S02]  /*1490*/  UIADD3 UR4, UPT, UPT, UR13, -0x1, URZ ;  /* 0xffffffff0d047890 */ /* 0x000fe4000fffe0ff */
[----:B------:R-:W-:Y:S02]  /*14a0*/  UISETP.LT.U32.AND UP0, UPT, UR15, 0x3, UPT ;  /* 0x000000030f00788c */ /* 0x000fe4000bf01070 */
[----:B------:R-:W-:Y:S02]  /*14b0*/  UISETP.GE.U32.AND UP1, UPT, UR4, -0xff, UPT ;  /* 0xffffff010400788c */ /* 0x000fe4000bf26070 */
[----:B------:R-:W-:Y:S02]  /*14c0*/  USEL UR14, UR15, 0x3, UP0 ;  /* 0x000000030f0e7887 */ /* 0x000fe40008000000 */
[----:B------:R-:W-:-:S02]  /*14d0*/  UIADD3 UR13, UPT, UPT, UR13, 0xfe, URZ ;  /* 0x000000fe0d0d7890 */ /* 0x000fc4000fffe0ff */
[----:B------:R-:W-:Y:S02]  /*14e0*/  UIADD3 UR5, UPT, UPT, UR14, -0x1, URZ ;  /* 0xffffffff0e057890 */ /* 0x000fe4000fffe0ff */
[----:B------:R-:W-:-:S03]  /*14f0*/  UIADD3 UR7, UPT, UPT, UR15, -UR14, URZ ;  /* 0x8000000e0f077290 */ /* 0x000fc6000fffe0ff */
[----:B------:R-:W-:-:S04]  /*1500*/  @UP1 UIADD3 UR5, UPT, UPT, UR14, URZ, URZ ;  /* 0x000000ff0e051290 */ /* 0x000fc8000fffe0ff */
[----:B--2---:R-:W-:-:S12]  /*1510*/  UIADD3 UR5, UPT, UPT, UR5, 0x1, URZ ;  /* 0x0000000105057890 */ /* 0x004fd8000fffe0ff */
.L_x_35:
[----:B------:R-:W-:Y:S01]  /*1520*/  UISETP.NE.AND UP0, UPT, UR37, URZ, UPT ;  /* 0x000000ff2500728c */ /* 0x000fe2000bf05270 */
[----:B------:R-:W1:Y:S08]  /*1530*/  S2UR UR37, SR_CgaCtaId ;  /* 0x00000000002579c3 */ /* 0x000e700000008800 */
[----:B------:R-:W-:Y:S05]  /*1540*/  BRA.U UP0, `(.L_x_18) ;  /* 0x0000000100347547 */ /* 0x000fea000b800000 */
[----:B------:R-:W2:Y:S01]  /*1550*/  S2R R2, SR_CgaCtaId ;  /* 0x0000000000027919 */ /* 0x000ea20000008800 */
[----:B------:R-:W-:-:S04]  /*1560*/  MOV R3, 0x400 ;  /* 0x0000040000037802 */ /* 0x000fc80000000f00 */
[----:B--2---:R-:W-:Y:S02]  /*1570*/  LEA R2, R2, R3, 0x18 ;  /* 0x0000000302027211 */ /* 0x004fe400078ec0ff */
[----:B------:R-:W-:-:S03]  /*1580*/  SHF.L.U32 R3, R11, 0x1f, RZ ;  /* 0x0000001f0b037819 */ /* 0x000fc600000006ff */
[----:B------:R-:W-:-:S04]  /*1590*/  IMAD R2, R12, 0x8, R2 ;  /* 0x000000080c027824 */ /* 0x000fc800078e0202 */
[----:B------:R-:W2:Y:S02]  /*15a0*/  SYNCS.PHASECHK.TRANS64.TRYWAIT P0, [R2+URZ+0xf0], R3 ;  /* 0x0000f003020075a7 */ /* 0x000ea400080011ff */
[----:B--2---:R-:W-:Y:S05]  /*15b0*/  @!P0 BRA `(.L_x_19) ;  /* 0x0000007800508947 */ /* 0x004fea0003800000 */
.L_x_130:
[----:B------:R-:W-:Y:S01]  /*15c0*/  VIADD R12, R12, 0x1 ;  /* 0x000000010c0c7836 */ /* 0x000fe20000000000 */
[----:B------:R2:W-:Y:S04]  /*15d0*/  SYNCS.ARRIVE.TRANS64.A1T0 RZ, [R2+URZ+0xe0], RZ ;  /* 0x0000e0ff02ff79a7 */ /* 0x0005e800081000ff */
[----:B------:R-:W-:-:S04]  /*15e0*/  ISETP.NE.AND P0, PT, R12, 0x2, PT ;  /* 0x000000020c00780c */ /* 0x000fc80003f05270 */
[----:B------:R-:W-:Y:S02]  /*15f0*/  SEL R12, R12, RZ, P0 ;  /* 0x000000ff0c0c7207 */ /* 0x000fe40000000000 */
[----:B--2---:R-:W-:-:S04]  /*1600*/  SEL R2, RZ, 0x1, P0 ;  /* 0x00000001ff027807 */ /* 0x004fc80000000000 */
[----:B------:R-:W-:-:S07]  /*1610*/  LOP3.LUT R11, R11, R2, RZ, 0x3c, !PT ;  /* 0x000000020b0b7212 */ /* 0x000fce00078e3cff */
.L_x_18:
[----:B------:R-:W-:Y:S01]  /*1620*/  UMOV UR4, 0x400 ;  /* 0x0000040000047882 */ /* 0x000fe20000000000 */
[----:B------:R-:W-:Y:S01]  /*1630*/  SHF.L.U32 R2, R17, 0x1f, RZ ;  /* 0x0000001f11027819 */ /* 0x000fe200000006ff */
[----:B-1----:R-:W-:Y:S01]  /*1640*/  ULEA UR4, UR37, UR4, 0x18 ;  /* 0x0000000425047291 */ /* 0x002fe2000f8ec0ff */
[----:B------:R-:W-:Y:S01]  /*1650*/  R2UR UR35, R15 ;  /* 0x000000000f2372ca */ /* 0x000fe200000e0000 */
[----:B------:R-:W-:Y:S01]  /*1660*/  UISETP.GE.U32.AND UP0, UPT, UR13, 0xff, UPT ;  /* 0x000000ff0d00788c */ /* 0x000fe2000bf06070 */
[----:B------:R-:W-:Y:S01]  /*1670*/  R2UR UR19, R14 ;  /* 0x000000000e1372ca */ /* 0x000fe200000e0000 */
[----:B------:R-:W-:Y:S01]  /*1680*/  ULEA UR8, UR6, UR4, 0x3 ;  /* 0x0000000406087291 */ /* 0x000fe2000f8e18ff */
[----:B------:R-:W-:-:S08]  /*1690*/  UMOV UR29, URZ ;  /* 0x000000ff001d7c82 */ /* 0x000fd00008000000 */
[----:B------:R1:W2:Y:S01]  /*16a0*/  SYNCS.PHASECHK.TRANS64.TRYWAIT P0, [UR8+0x18], R2 ;  /* 0x00001802ff0075a7 */ /* 0x0002a20008001108 */
[----:B------:R-:W-:Y:S02]  /*16b0*/  USHF.L.U32 UR35, UR35, 0x7, URZ ;  /* 0x0000000723237899 */ /* 0x000fe400080006ff */
[----:B------:R-:W-:Y:S01]  /*16c0*/  USHF.L.U32 UR19, UR19, 0x7, URZ ;  /* 0x0000000713137899 */ /* 0x000fe200080006ff */
[----:B------:R-:W-:Y:S11]  /*16d0*/  BRA.U !UP0, `(.L_x_20) ;  /* 0x0000000108d47547 */ /* 0x000ff6000b800000 */
[----:B------:R-:W-:Y:S01]  /*16e0*/  UMOV UR21, URZ ;  /* 0x000000ff00157c82 */ /* 0x000fe20008000000 */
[----:B------:R-:W-:-:S05]  /*16f0*/  UMOV UR42, UR6 ;  /* 0x00000006002a7c82 */ /* 0x000fca0008000000 */
.L_x_25:
[----:B-1----:R-:W-:Y:S01]  /*1700*/  ULEA UR33, UR42, UR4, 0x3 ;  /* 0x000000042a217291 */ /* 0x002fe2000f8e18ff */
[----:B--2---:R-:W-:Y:S01]  /*1710*/  @!P5 MOV R3, 0x10000 ;  /* 0x000100000003d802 */ /* 0x004fe20000000f00 */
[----:B--2---:R-:W-:Y:S10]  /*1720*/  @P0 BRA `(.L_x_21) ;  /* 0x00000000000c0947 */ /* 0x004ff40003800000 */
[----:B------:R-:W-:-:S04]  /*1730*/  SHF.L.U32 R4, R17, 0x1f, RZ ;  /* 0x0000001f11047819 */ /* 0x000fc800000006ff */
[----:B------:R-:W2:Y:S02]  /*1740*/  SYNCS.PHASECHK.TRANS64.TRYWAIT P0, [UR33+0x18], R4 ;  /* 0x00001804ff0075a7 */ /* 0x000ea40008001121 */
[----:B--2---:R-:W-:Y:S05]  /*1750*/  @!P0 BRA `(.L_x_22) ;  /* 0x0000007400fc8947 */ /* 0x004fea0003800000 */
.L_x_21:
[----:B------:R2:W-:Y:S01]  /*1760*/  @!P5 SYNCS.ARRIVE.TRANS64 RZ, [UR33], R3 ;  /* 0x00000003ffffd9a7 */ /* 0x0005e20008000021 */
[----:B------:R-:W-:Y:S04]  /*1770*/  BSSY.RECONVERGENT B0, `(.L_x_23) ;  /* 0x0000003000007945 */ /* 0x000fe80003800200 */
[----:B------:R-:W-:Y:S05]  /*1780*/  @P4 BRA `(.L_x_24) ;  /* 0x0000000000044947 */ /* 0x000fea0003800000 */
[----:B------:R-:W-:Y:S05]  /*1790*/  BPT.TRAP 0x1 ;  /* 0x000000040000795c */ /* 0x000fea0000300000 */
.L_x_24:
[----:B------:R-:W-:Y:S05]  /*17a0*/  BSYNC.RECONVERGENT B0 ;  /* 0x0000000000007941 */ /* 0x000fea0003800200 */
.L_x_23:
[----:B------:R-:W-:Y:S02]  /*17b0*/  UIADD3 UR6, UPT, UPT, UR42, 0x1, URZ ;  /* 0x000000012a067890 */ /* 0x000fe4000fffe0ff */
[----:B------:R-:W-:Y:S02]  /*17c0*/  UIADD3 UR40, UP1, UPT, UR22, 0x80, URZ ;  /* 0x0000008016287890 */ /* 0x000fe4000ff3e0ff */
[----:B------:R-:W-:Y:S02]  /*17d0*/  UISETP.NE.AND UP0, UPT, UR6, 0x3, UPT ;  /* 0x000000030600788c */ /* 0x000fe4000bf05270 */
[----:B------:R-:W-:Y:S02]  /*17e0*/  USHF.L.U32 UR34, UR21, 0x7, URZ ;  /* 0x0000000715227899 */ /* 0x000fe400080006ff */
[----:B------:R-:W-:Y:S02]  /*17f0*/  USEL UR9, URZ, 0x1, UP0 ;  /* 0x00000001ff097887 */ /* 0x000fe40008000000 */
[----:B------:R-:W-:-:S02]  /*1800*/  USEL UR6, UR6, URZ, UP0 ;  /* 0x000000ff06067287 */ /* 0x000fc40008000000 */
[----:B------:R-:W-:Y:S02]  /*1810*/  UIADD3 UR38, UP0, UPT, UR22, 0x180, URZ ;  /* 0x0000018016267890 */ /* 0x000fe4000ff1e0ff */
[----:B------:R-:W-:Y:S01]  /*1820*/  ULEA UR8, UR6, UR4, 0x3 ;  /* 0x0000000406087291 */ /* 0x000fe2000f8e18ff */
[----:B------:R-:W-:Y:S01]  /*1830*/  LOP3.LUT R17, R17, UR9, RZ, 0x3c, !PT ;  /* 0x0000000911117c12 */ /* 0x000fe2000f8e3cff */
[----:B------:R-:W-:Y:S02]  /*1840*/  UIADD3.X UR41, UPT, UPT, URZ, UR23, URZ, UP1, !UPT ;  /* 0x00000017ff297290 */ /* 0x000fe40008ffe4ff */
[----:B------:R-:W-:Y:S01]  /*1850*/  UIADD3 UR26, UPT, UPT, UR34, 0x40, URZ ;  /* 0x00000040221a7890 */ /* 0x000fe2000fffe0ff */
[----:B-1----:R-:W-:Y:S01]  /*1860*/  SHF.L.U32 R2, R17, 0x1f, RZ ;  /* 0x0000001f11027819 */ /* 0x002fe200000006ff */
[----:B------:R-:W-:Y:S01]  /*1870*/  UIADD3.X UR39, UPT, UPT, URZ, UR23, URZ, UP0, !UPT ;  /* 0x00000017ff277290 */ /* 0x000fe200087fe4ff */
[----:B------:R-:W-:Y:S02]  /*1880*/  UMOV UR30, 0x0 ;  /* 0x00000000001e7882 */ /* 0x000fe40000000000 */
[----:B------:R1:W1:Y:S01]  /*1890*/  SYNCS.PHASECHK.TRANS64.TRYWAIT P0, [UR8+0x18], R2 ;  /* 0x00001802ff0075a7 */ /* 0x0002620008001108 */
[----:B------:R-:W-:Y:S01]  /*18a0*/  ULEA UR8, UR42, UR4, 0xf ;  /* 0x000000042a087291 */ /* 0x000fe2000f8e78ff */
[----:B------:R-:W-:Y:S01]  /*18b0*/  UMOV UR31, 0x10000000 ;  /* 0x10000000001f7882 */ /* 0x000fe20000000000 */
[----:B------:R-:W-:-:S02]  /*18c0*/  UMOV UR25, UR33 ;  /* 0x0000002100197c82 */ /* 0x000fc40008000000 */
[----:B------:R-:W-:Y:S02]  /*18d0*/  UIADD3 UR32, UPT, UPT, UR8, 0x8400, URZ ;  /* 0x0000840008207890 */ /* 0x000fe4000fffe0ff */
[----:B------:R-:W-:Y:S02]  /*18e0*/  UIADD3 UR24, UPT, UPT, UR8, 0xc400, URZ ;  /* 0x0000c40008187890 */ /* 0x000fe4000fffe0ff */
[----:B------:R-:W-:Y:S02]  /*18f0*/  UIADD3 UR16, UPT, UPT, UR8, 0x20400, URZ ;  /* 0x0002040008107890 */ /* 0x000fe4000fffe0ff */
[----:B------:R-:W-:Y:S01]  /*1900*/  UIADD3 UR8, UPT, UPT, UR8, 0x24400, URZ ;  /* 0x0002440008087890 */ /* 0x000fe2000fffe0ff */
[----:B------:R-:W-:Y:S01]  /*1910*/  UMOV UR27, UR35 ;  /* 0x00000023001b7c82 */ /* 0x000fe20008000000 */
[----:B------:R-:W-:Y:S01]  /*1920*/  UMOV UR28, UR36 ;  /* 0x00000024001c7c82 */ /* 0x000fe20008000000 */
[----:B------:R-:W-:Y:S01]  /*1930*/  UMOV UR17, UR33 ;  /* 0x0000002100117c82 */ /* 0x000fe20008000000 */
[----:B------:R-:W-:Y:S01]  /*1940*/  UMOV UR20, UR36 ;  /* 0x0000002400147c82 */ /* 0x000fe20008000000 */
[----:B------:R-:W-:Y:S01]  /*1950*/  UMOV UR18, UR34 ;  /* 0x0000002200127c82 */ /* 0x000fe20008000000 */
[----:B------:R1:W-:Y:S01]  /*1960*/  UTMALDG.3D [UR32], [UR40], desc[UR30] ;  /* 0x00001e20280075b4 */ /* 0x0003e20008011000 */
[----:B------:R-:W-:Y:S01]  /*1970*/  UMOV UR11, UR19 ;  /* 0x00000013000b7c82 */ /* 0x000fe20008000000 */
[----:B------:R-:W-:Y:S01]  /*1980*/  UMOV UR12, UR36 ;  /* 0x00000024000c7c82 */ /* 0x000fe20008000000 */
[----:B------:R-:W-:Y:S01]  /*1990*/  UMOV UR9, UR33 ;  /* 0x0000002100097c82 */ /* 0x000fe20008000000 */
[----:B------:R-:W-:Y:S01]  /*19a0*/  UMOV UR10, UR26 ;  /* 0x0000001a000a7c82 */ /* 0x000fe20008000000 */
[----:B------:R-:W-:Y:S01]  /*19b0*/  UIADD3 UR21, UPT, UPT, UR21, 0x1, URZ ;  /* 0x0000000115157890 */ /* 0x000fe2000fffe0ff */
[----:B------:R-:W-:Y:S01]  /*19c0*/  UMOV UR29, UR5 ;  /* 0x00000005001d7c82 */ /* 0x000fe20008000000 */
[----:B------:R1:W-:Y:S02]  /*19d0*/  UTMALDG.3D [UR24], [UR40], desc[UR30] ;  /* 0x00001e18280075b4 */ /* 0x0003e40008011000 */
[----:B------:R-:W-:Y:S01]  /*19e0*/  UISETP.NE.AND UP0, UPT, UR21, UR5, UPT ;  /* 0x000000051500728c */ /* 0x000fe2000bf05270 */
[----:B------:R-:W-:Y:S01]  /*19f0*/  UMOV UR42, UR6 ;  /* 0x00000006002a7c82 */ /* 0x000fe20008000000 */
[----:B------:R1:W-:Y:S01]  /*1a00*/  UTMALDG.3D [UR16], [UR38], desc[UR30] ;  /* 0x00001e10260075b4 */ /* 0x0003e20008011000 */
[----:B------:R1:W-:Y:S06]  /*1a10*/  UTMALDG.3D [UR8], [UR38], desc[UR30] ;  /* 0x00001e08260075b4 */ /* 0x0003ec0008011000 */
[----:B------:R-:W-:Y:S05]  /*1a20*/  BRA.U UP0, `(.L_x_25) ;  /* 0xfffffffd00347547 */ /* 0x000fea000b83ffff */
.L_x_20:
[----:B-1----:R-:W-:Y:S01]  /*1a30*/  ULEA UR8, UR6, UR4, 0x3 ;  /* 0x0000000406087291 */ /* 0x002fe2000f8e18ff */
[----:B------:R-:W-:Y:S01]  /*1a40*/  SHF.L.U32 R2, R17, 0x1f, RZ ;  /* 0x0000001f11027819 */ /* 0x000fe200000006ff */
[----:B------:R-:W-:Y:S01]  /*1a50*/  @!P1 SYNCS.ARRIVE.TRANS64.A1T0 RZ, [UR4+0x78], RZ ;  /* 0x000078ffffff99a7 */ /* 0x000fe20008100004 */
[----:B------:R-:W-:-:S06]  /*1a60*/  UISETP.GT.AND UP0, UPT, UR15, UR14, UPT ;  /* 0x0000000e0f00728c */ /* 0x000fcc000bf04270 */
[----:B--2---:R1:W2:Y:S03]  /*1a70*/  SYNCS.PHASECHK.TRANS64.TRYWAIT P0, [UR8+0x18], R2 ;  /* 0x00001802ff0075a7 */ /* 0x0042a60008001108 */
[----:B------:R-:W-:Y:S05]  /*1a80*/  BRA.U !UP0, `(.L_x_26) ;  /* 0x0000000108d07547 */ /* 0x000fea000b800000 */
[----:B------:R-:W-:Y:S01]  /*1a90*/  UIADD3 UR21, UPT, UPT, UR7, UR29, URZ ;  /* 0x0000001d07157290 */ /* 0x000fe2000fffe0ff */
[----:B------:R-:W-:-:S11]  /*1aa0*/  UMOV UR42, UR6 ;  /* 0x00000006002a7c82 */ /* 0x000fd60008000000 */
.L_x_31:
[----:B-1----:R-:W-:Y:S01]  /*1ab0*/  ULEA UR33, UR42, UR4, 0x3 ;  /* 0x000000042a217291 */ /* 0x002fe2000f8e18ff */
[----:B--2---:R-:W-:Y:S01]  /*1ac0*/  @!P5 MOV R3, 0x10000 ;  /* 0x000100000003d802 */ /* 0x004fe20000000f00 */
[----:B--2---:R-:W-:Y:S10]  /*1ad0*/  @P0 BRA `(.L_x_27) ;  /* 0x00000000000c0947 */ /* 0x004ff40003800000 */
[----:B------:R-:W-:-:S04]  /*1ae0*/  SHF.L.U32 R4, R17, 0x1f, RZ ;  /* 0x0000001f11047819 */ /* 0x000fc800000006ff */
[----:B------:R-:W2:Y:S02]  /*1af0*/  SYNCS.PHASECHK.TRANS64.TRYWAIT P0, [UR33+0x18], R4 ;  /* 0x00001804ff0075a7 */ /* 0x000ea40008001121 */
[----:B--2---:R-:W-:Y:S05]  /*1b00*/  @!P0 BRA `(.L_x_28) ;  /* 0x0000007400288947 */ /* 0x004fea0003800000 */
.L_x_27:
[----:B------:R2:W-:Y:S01]  /*1b10*/  @!P5 SYNCS.ARRIVE.TRANS64 RZ, [UR33], R3 ;  /* 0x00000003ffffd9a7 */ /* 0x0005e20008000021 */
[----:B------:R-:W-:Y:S04]  /*1b20*/  BSSY.RECONVERGENT B0, `(.L_x_29) ;  /* 0x0000003000007945 */ /* 0x000fe80003800200 */
[----:B------:R-:W-:Y:S05]  /*1b30*/  @P4 BRA `(.L_x_30) ;  /* 0x0000000000044947 */ /* 0x000fea0003800000 */
[----:B------:R-:W-:Y:S05]  /*1b40*/  BPT.TRAP 0x1 ;  /* 0x000000040000795c */ /* 0x000fea0000300000 */
.L_x_30:
[----:B------:R-:W-:Y:S05]  /*1b50*/  BSYNC.RECONVERGENT B0 ;  /* 0x0000000000007941 */ /* 0x000fea0003800200 */
.L_x_29:
        /* <DEDUP_REMOVED lines=31> */
[----:B------:R-:W-:Y:S01]  /*1d50*/  UMOV UR10, UR26 ;  /* 0x0000001a000a7c82 */ /* 0x000fe20008000000 */
[----:B------:R-:W-:Y:S01]  /*1d60*/  UIADD3 UR29, UPT, UPT, UR29, 0x1, URZ ;  /* 0x000000011d1d7890 */ /* 0x000fe2000fffe0ff */
[----:B------:R1:W-:Y:S01]  /*1d70*/  UTMALDG.3D [UR24], [UR40], desc[UR30] ;  /* 0x00001e18280075b4 */ /* 0x0003e20008011000 */
[----:B------:R-:W-:-:S02]  /*1d80*/  UMOV UR42, UR6 ;  /* 0x00000006002a7c82 */ /* 0x000fc40008000000 */
[----:B------:R-:W-:Y:S01]  /*1d90*/  UISETP.NE.AND UP0, UPT, UR29, UR21, UPT ;  /* 0x000000151d00728c */ /* 0x000fe2000bf05270 */
[----:B------:R1:W-:Y:S01]  /*1da0*/  UTMALDG.3D [UR16], [UR38], desc[UR30] ;  /* 0x00001e10260075b4 */ /* 0x0003e20008011000 */
[----:B------:R1:W-:Y:S07]  /*1db0*/  UTMALDG.3D [UR8], [UR38], desc[UR30] ;  /* 0x00001e08260075b4 */ /* 0x0003ee0008011000 */
[----:B------:R-:W-:Y:S05]  /*1dc0*/  BRA.U UP0, `(.L_x_31) ;  /* 0xfffffffd00387547 */ /* 0x000fea000b83ffff */
.L_x_26:
[C---:B-1----:R-:W-:Y:S01]  /*1dd0*/  LEA R2, R16.reuse, UR4, 0x3 ;  /* 0x0000000410027c11 */ /* 0x042fe2000f8e18ff */
[----:B------:R-:W-:Y:S01]  /*1de0*/  NOP ;  /* 0x0000000000007918 */ /* 0x000fe20000000000 */
[----:B--2---:R-:W-:Y:S02]  /*1df0*/  SHF.L.U32 R3, R13, 0x1f, RZ ;  /* 0x0000001f0d037819 */ /* 0x004fe400000006ff */
[----:B------:R-:W-:Y:S02]  /*1e00*/  LEA R4, R16, UR4, 0x4 ;  /* 0x0000000410047c11 */ /* 0x000fe4000f8e20ff */
[----:B------:R-:W1:Y:S02]  /*1e10*/  SYNCS.PHASECHK.TRANS64.TRYWAIT P0, [R2+URZ+0x80], R3 ;  /* 0x00008003020075a7 */ /* 0x000e6400080011ff */
[----:B-1----:R-:W-:Y:S05]  /*1e20*/  @!P0 BRA `(.L_x_32) ;  /* 0x0000007000788947 */ /* 0x002fea0003800000 */
.L_x_133:
[----:B------:R-:W2:Y:S01]  /*1e30*/  LDS.128 R4, [R4+0x110] ;  /* 0x0001100004047984 */ /* 0x000ea20000000c00 */
[----:B---3--:R-:W-:Y:S01]  /*1e40*/  ISETP.GE.AND P0, PT, R40, 0x1, PT ;  /* 0x000000012800780c */ /* 0x008fe20003f06270 */
[----:B-1----:R-:W-:Y:S01]  /*1e50*/  VIADD R2, R2, 0x90 ;  /* 0x0000009002027836 */ /* 0x002fe20000000000 */
[----:B------:R-:W-:Y:S01]  /*1e60*/  @!PT LDS RZ, [RZ] ;  /* 0x00000000fffff984 */ /* 0x000fe20000000800 */
[----:B------:R-:W-:Y:S01]  /*1e70*/  @!PT LDS RZ, [RZ] ;  /* 0x00000000fffff984 */ /* 0x000fe20000000800 */
[----:B------:R-:W-:Y:S01]  /*1e80*/  @!PT LDS RZ, [RZ] ;  /* 0x00000000fffff984 */ /* 0x000fe20000000800 */
[----:B------:R-:W-:Y:S01]  /*1e90*/  @!PT LDS RZ, [RZ] ;  /* 0x00000000fffff984 */ /* 0x000fe20000000800 */
[----:B------:R1:W-:Y:S06]  /*1ea0*/  MEMBAR.ALL.CTA ;  /* 0x0000000000007992 */ /* 0x0003ec0000008000 */
[----:B-1----:R-:W1:Y:S01]  /*1eb0*/  FENCE.VIEW.ASYNC.S ;  /* 0x00000000000073c6 */ /* 0x002e620000000000 */
[----:B------:R-:W-:-:S04]  /*1ec0*/  PRMT R2, RZ, 0x654, R2 ;  /* 0x00000654ff027816 */ /* 0x000fc80000000002 */
[----:B-1----:R1:W-:Y:S01]  /*1ed0*/  SYNCS.ARRIVE.TRANS64.RED.A1T0 RZ, [R2+URZ], RZ ;  /* 0x000000ff02ff79a7 */ /* 0x0023e200081004ff */
[----:B--2---:R-:W-:-:S13]  /*1ee0*/  LOP3.LUT P2, RZ, R6, 0x1, RZ, 0xc0, !PT ;  /* 0x0000000106ff7812 */ /* 0x004fda000784c0ff */
[----:B------:R-:W-:Y:S01]  /*1ef0*/  @P2 SHF.R.U32.HI R3, RZ, 0x10, R5 ;  /* 0x00000010ff032819 */ /* 0x000fe20000011605 */
[----:B------:R-:W-:Y:S01]  /*1f00*/  VOTEU.ANY UP0, P2 ;  /* 0x0000000000ff7886 */ /* 0x000fe20001000100 */
[----:B------:R-:W-:Y:S02]  /*1f10*/  @P2 MOV R10, R4 ;  /* 0x00000004000a2202 */ /* 0x000fe40000000f00 */
[----:B------:R-:W-:Y:S02]  /*1f20*/  @P2 R2UR.BROADCAST UR8, R3 ;  /* 0x00000000030822ca */ /* 0x000fe400008e0000 */
[----:B------:R-:W-:-:S11]  /*1f30*/  @P2 LOP3.LUT R9, R5, 0xffff, RZ, 0xc0, !PT ;  /* 0x0000ffff05092812 */ /* 0x000fd600078ec0ff */
[----:B------:R-:W-:Y:S01]  /*1f40*/  @UP0 UMOV UR36, UR8 ;  /* 0x0000000800240c82 */ /* 0x000fe20008000000 */
[----:B-1----:R-:W-:Y:S05]  /*1f50*/  @!P0 BRA `(.L_x_33) ;  /* 0x0000000000b88947 */ /* 0x002fea0003800000 */
[----:B------:R-:W4:Y:S01]  /*1f60*/  LDC.64 R4, c[0x0][0xb18] ;  /* 0x0002c600ff047b82 */ /* 0x000f220000000a00 */
[----:B------:R-:W-:-:S07]  /*1f70*/  ISETP.NE.AND P3, PT, R40, 0x1, PT ;  /* 0x000000012800780c */ /* 0x000fce0003f65270 */
[----:B------:R-:W1:Y:S08]  /*1f80*/  LDC.64 R6, c[0x0][0xb10] ;  /* 0x0002c400ff067b82 */ /* 0x000e700000000a00 */
[----:B------:R-:W2:Y:S08]  /*1f90*/  LDC R14, c[0x0][0xb20] ;  /* 0x0002c800ff0e7b82 */ /* 0x000eb00000000800 */
[----:B------:R-:W3:Y:S01]  /*1fa0*/  LDC R15, c[0x0][0xb0c] ;  /* 0x0002c300ff0f7b82 */ /* 0x000ee20000000800 */
[----:B----4-:R-:W-:Y:S01]  /*1fb0*/  IMAD.HI.U32 R19, R0, R5, RZ ;  /* 0x0000000500137227 */ /* 0x010fe200078e00ff */
[----:B------:R-:W-:-:S03]  /*1fc0*/  ISETP.NE.AND P0, PT, R4, 0x1, PT ;  /* 0x000000010400780c */ /* 0x000fc60003f05270 */
[----:B------:R-:W-:-:S03]  /*1fd0*/  IMAD.HI.U32 R5, R9, R5, RZ ;  /* 0x0000000509057227 */ /* 0x000fc600078e00ff */
[----:B------:R-:W4:Y:S01]  /*1fe0*/  LDC.64 R2, c[0x0][0xb28] ;  /* 0x0002ca00ff027b82 */ /* 0x000f220000000a00 */
[----:B-1----:R-:W-:-:S04]  /*1ff0*/  IMAD.HI.U32 R20, R8, R6, RZ ;  /* 0x0000000608147227 */ /* 0x002fc800078e00ff */
[----:B------:R-:W-:Y:S01]  /*2000*/  IMAD.HI.U32 R21, R10, R6, RZ ;  /* 0x000000060a157227 */ /* 0x000fe200078e00ff */
[----:B------:R-:W-:Y:S02]  /*2010*/  SHF.R.U32.HI R20, RZ, R7, R20 ;  /* 0x00000007ff147219 */ /* 0x000fe40000011614 */
[-C--:B--2---:R-:W-:Y:S02]  /*2020*/  SHF.R.U32.HI R19, RZ, R14.reuse, R19 ;  /* 0x0000000eff137219 */ /* 0x084fe40000011613 */
[----:B------:R-:W-:Y:S02]  /*2030*/  SHF.R.U32.HI R5, RZ, R14, R5 ;  /* 0x0000000eff057219 */ /* 0x000fe40000011605 */
[----:B------:R-:W-:Y:S02]  /*2040*/  SEL R19, R0, R19, !P0 ;  /* 0x0000001300137207 */ /* 0x000fe40004000000 */
[----:B------:R-:W-:Y:S02]  /*2050*/  SHF.R.U32.HI R21, RZ, R7, R21 ;  /* 0x00000007ff157219 */ /* 0x000fe40000011615 */
[----:B---3--:R-:W-:-:S02]  /*2060*/  ISETP.NE.AND P1, PT, R15, 0x1, PT ;  /* 0x000000010f00780c */ /* 0x008fc40003f25270 */
[----:B------:R-:W-:Y:S02]  /*2070*/  SEL R5, R9, R5, !P0 ;  /* 0x0000000509057207 */ /* 0x000fe40004000000 */
[----:B------:R-:W-:Y:S02]  /*2080*/  SEL R20, R8, R20, !P1 ;  /* 0x0000001408147207 */ /* 0x000fe40004800000 */
[----:B------:R-:W-:Y:S01]  /*2090*/  SEL R21, R10, R21, !P1 ;  /* 0x000000150a157207 */ /* 0x000fe20004800000 */
[----:B----4-:R-:W-:-:S04]  /*20a0*/  IMAD.HI.U32 R18, R19, R2, RZ ;  /* 0x0000000213127227 */ /* 0x010fc800078e00ff */
        /* <DEDUP_REMOVED lines=10> */
[----:B------:R-:W-:-:S04]  /*2150*/  @!P0 IMAD.HI.U32 R7, R21, R2, RZ ;  /* 0x0000000215078227 */ /* 0x000fc800078e00ff */
[----:B------:R-:W-:Y:S01]  /*2160*/  IMAD.MOV R2, RZ, RZ, -R6 ;  /* 0x000000ffff027224 */ /* 0x000fe200078e0a06 */
[----:B------:R-:W-:Y:S02]  /*2170*/  @!P0 SHF.R.U32.HI R3, RZ, R3, R7 ;  /* 0x00000003ff038219 */ /* 0x000fe40000011607 */
[----:B------:R-:W-:Y:S01]  /*2180*/  IADD3 R7, PT, PT, -R5, RZ, RZ ;  /* 0x000000ff05077210 */ /* 0x000fe20007ffe1ff */
[----:B------:R-:W-:Y:S01]  /*2190*/  IMAD R2, R40, R2, R5 ;  /* 0x0000000228027224 */ /* 0x000fe200078e0205 */
        /* <DEDUP_REMOVED lines=10> */
.L_x_33:
[----:B------:R-:W1:Y:S02]  /*2240*/  LDCU UR8, c[0x0][0xb30] ;  /* 0x00016600ff0877ac */ /* 0x000e640008000800 */
[----:B-1----:R-:W-:-:S09]  /*2250*/  UISETP.NE.AND UP0, UPT, UR8, 0x1, UPT ;  /* 0x000000010800788c */ /* 0x002fd2000bf05270 */
[----:B------:R-:W-:Y:S05]  /*2260*/  BRA.U UP0, `(.L_x_34) ;  /* 0x0000000100407547 */ /* 0x000fea000b800000 */
[----:B------:R-:W1:Y:S08]  /*2270*/  LDC.64 R4, c[0x0][0xb10] ;  /* 0x0002c400ff047b82 */ /* 0x000e700000000a00 */
[----:B------:R-:W2:Y:S08]  /*2280*/  LDC.64 R2, c[0x0][0xb18] ;  /* 0x0002c600ff027b82 */ /* 0x000eb00000000a00 */
[----:B------:R-:W3:Y:S08]  /*2290*/  LDC R6, c[0x0][0xb20] ;  /* 0x0002c800ff067b82 */ /* 0x000ef00000000800 */
[----:B------:R-:W4:Y:S01]  /*22a0*/  LDC R7, c[0x0][0xb0c] ;  /* 0x0002c300ff077b82 */ /* 0x000f220000000800 */
[----:B-1----:R-:W-:-:S05]  /*22b0*/  IMAD.HI.U32 R4, R10, R4, RZ ;  /* 0x000000040a047227 */ /* 0x002fca00078e00ff */
[----:B------:R-:W-:Y:S01]  /*22c0*/  SHF.R.U32.HI R4, RZ, R5, R4 ;  /* 0x00000005ff047219 */ /* 0x000fe20000011604 */
[----:B--2---:R-:W-:Y:S01]  /*22d0*/  IMAD.HI.U32 R3, R9, R3, RZ ;  /* 0x0000000309037227 */ /* 0x004fe200078e00ff */
[----:B------:R-:W-:-:S04]  /*22e0*/  ISETP.NE.AND P0, PT, R2, 0x1, PT ;  /* 0x000000010200780c */ /* 0x000fc80003f05270 */
[----:B---3--:R-:W-:-:S04]  /*22f0*/  SHF.R.U32.HI R3, RZ, R6, R3 ;  /* 0x00000006ff037219 */ /* 0x008fc80000011603 */
[----:B------:R-:W-:Y:S02]  /*2300*/  SEL R3, R9, R3, !P0 ;  /* 0x0000000309037207 */ /* 0x000fe40004000000 */
[----:B----4-:R-:W-:-:S04]  /*2310*/  ISETP.NE.AND P1, PT, R7, 0x1, PT ;  /* 0x000000010700780c */ /* 0x010fc80003f25270 */
[----:B------:R-:W-:-:S05]  /*2320*/  SEL R4, R10, R4, !P1 ;  /* 0x000000040a047207 */ /* 0x000fca0004800000 */
[----:B------:R-:W-:Y:S02]  /*2330*/  IMAD.IADD R5, R3, 0x1, -R4 ;  /* 0x0000000103057824 */ /* 0x000fe400078e0a04 */
[----:B------:R-:W-:Y:S02]  /*2340*/  IMAD.IADD R3, R4, 0x1, -R3 ;  /* 0x0000000104037824 */ /* 0x000fe400078e0a03 */
[----:B------:R-:W-:Y:S02]  /*2350*/  IMAD R10, R5, R7, R10 ;  /* 0x00000007050a7224 */ /* 0x000fe400078e020a */
[----:B------:R-:W-:-:S07]  /*2360*/  IMAD R9, R3, R2, R9 ;  /* 0x0000000203097224 */ /* 0x000fce00078e0209 */
.L_x_34:
[----:B------:R-:W-:Y:S01]  /*2370*/  VIADD R16, R16, 0x1 ;  /* 0x0000000110107836 */ /* 0x000fe20000000000 */
[----:B------:R-:W-:Y:S01]  /*2380*/  PLOP3.LUT P1, PT, PT, PT, PT, 0x80, 0x8 ;  /* 0x000000000008781c */ /* 0x000fe20003f2f070 */
[----:B------:R-:W-:Y:S02]  /*2390*/  IMAD.IADD R15, R10, 0x1, R87 ;  /* 0x000000010a0f7824 */ /* 0x000fe400078e0257 */
[----:B------:R-:W-:Y:S01]  /*23a0*/  IMAD.IADD R14, R9, 0x1, R86 ;  /* 0x00000001090e7824 */ /* 0x000fe200078e0256 */
[----:B------:R-:W-:-:S04]  /*23b0*/  ISETP.NE.AND P0, PT, R16, 0x2, PT ;  /* 0x000000021000780c */ /* 0x000fc80003f05270 */
[----:B------:R-:W-:Y:S02]  /*23c0*/  SEL R2, RZ, 0x1, P0 ;  /* 0x00000001ff027807 */ /* 0x000fe40000000000 */
[----:B------:R-:W-:Y:S02]  /*23d0*/  SEL R16, R16, RZ, P0 ;  /* 0x000000ff10107207 */ /* 0x000fe40000000000 */
[----:B------:R-:W-:Y:S01]  /*23e0*/  LOP3.LUT R13, R13, R2, RZ, 0x3c, !PT ;  /* 0x000000020d0d7212 */ /* 0x000fe200078e3cff */
[----:B------:R-:W-:Y:S06]  /*23f0*/  @P2 BRA `(.L_x_35) ;  /* 0xfffffff000482947 */ /* 0x000fec000383ffff */
[----:B------:R-:W-:Y:S01]  /*2400*/  UIADD3 UR4, UPT, UPT, UR4, 0x18, URZ ;  /* 0x0000001804047890 */ /* 0x000fe2000fffe0ff */
[----:B------:R-:W-:-:S03]  /*2410*/  SHF.L.U32 R2, R17, 0x1f, RZ ;  /* 0x0000001f11027819 */ /* 0x000fc600000006ff */
[----:B------:R-:W-:-:S09]  /*2420*/  ULEA UR5, UR6, UR4, 0x3 ;  /* 0x0000000406057291 */ /* 0x000fd2000f8e18ff */
[----:B------:R-:W1:Y:S02]  /*2430*/  SYNCS.PHASECHK.TRANS64.TRYWAIT P0, [UR5], R2 ;  /* 0x00000002ff0075a7 */ /* 0x000e640008001105 */
[----:B-1----:R-:W-:Y:S05]  /*2440*/  @!P0 BRA `(.L_x_36) ;  /* 0x0000006c00048947 */ /* 0x002fea0003800000 */
.L_x_135:
[----:B------:R-:W-:-:S04]  /*2450*/  UIADD3 UR6, UPT, UPT, UR6, 0x1, URZ ;  /* 0x0000000106067890 */ /* 0x000fc8000fffe0ff */
[----:B------:R-:W-:-:S04]  /*2460*/  UISETP.NE.AND UP0, UPT, UR6, 0x3, UPT ;  /* 0x000000030600788c */ /* 0x000fc8000bf05270 */
[----:B------:R-:W-:Y:S02]  /*2470*/  USEL UR7, URZ, 0x1, UP0 ;  /* 0x00000001ff077887 */ /* 0x000fe40008000000 */
[----:B------:R-:W-:-:S04]  /*2480*/  USEL UR6, UR6, URZ, UP0 ;  /* 0x000000ff06067287 */ /* 0x000fc80008000000 */
[----:B------:R-:W-:Y:S01]  /*2490*/  ULEA UR5, UR6, UR4, 0x3 ;  /* 0x0000000406057291 */ /* 0x000fe2000f8e18ff */
[----:B------:R-:W-:-:S04]  /*24a0*/  LOP3.LUT R17, R17, UR7, RZ, 0x3c, !PT ;  /* 0x0000000711117c12 */ /* 0x000fc8000f8e3cff */
[----:B-1----:R-:W-:-:S04]  /*24b0*/  SHF.L.U32 R2, R17, 0x1f, RZ ;  /* 0x0000001f11027819 */ /* 0x002fc800000006ff */
[----:B------:R-:W1:Y:S02]  /*24c0*/  SYNCS.PHASECHK.TRANS64.TRYWAIT P0, [UR5], R2 ;  /* 0x00000002ff0075a7 */ /* 0x000e640008001105 */
[----:B-1----:R-:W-:Y:S05]  /*24d0*/  @!P0 BRA `(.L_x_37) ;  /* 0x0000006800f88947 */ /* 0x002fea0003800000 */
.L_x_137:
[----:B------:R-:W-:-:S04]  /*24e0*/  UIADD3 UR6, UPT, UPT, UR6, 0x1, URZ ;  /* 0x0000000106067890 */ /* 0x000fc8000fffe0ff */
[----:B------:R-:W-:-:S04]  /*24f0*/  UISETP.NE.AND UP0, UPT, UR6, 0x3, UPT ;  /* 0x000000030600788c */ /* 0x000fc8000bf05270 */
[----:B------:R-:W-:Y:S02]  /*2500*/  USEL UR5, URZ, 0x1, UP0 ;  /* 0x00000001ff057887 */ /* 0x000fe40008000000 */
[----:B------:R-:W-:-:S04]  /*2510*/  USEL UR6, UR6, URZ, UP0 ;  /* 0x000000ff06067287 */ /* 0x000fc80008000000 */
[----:B------:R-:W-:Y:S01]  /*2520*/  ULEA UR6, UR6, UR4, 0x3 ;  /* 0x0000000406067291 */ /* 0x000fe2000f8e18ff */
[----:B-1----:R-:W-:-:S04]  /*2530*/  LOP3.LUT R2, R17, UR5, RZ, 0x3c, !PT ;  /* 0x0000000511027c12 */ /* 0x002fc8000f8e3cff */
[----:B------:R-:W-:Y:S01]  /*2540*/  SHF.L.U32 R2, R2, 0x1f, RZ ;  /* 0x0000001f02027819 */ /* 0x000fe200000006ff */
[----:B----4-:R-:W-:-:S07]  /*2550*/  IMAD.U32 R0, RZ, RZ, UR6 ;  /* 0x00000006ff007e24 */ /* 0x010fce000f8e00ff */
.L_x_38:
[----:B-1----:R1:W2:Y:S02]  /*2560*/  SYNCS.PHASECHK.TRANS64.TRYWAIT P0, [R0+URZ], R2 ;  /* 0x00000002000075a7 */ /* 0x0022a400080011ff */
[----:B--2---:R-:W-:Y:S05]  /*2570*/  @!P0 NANOSLEEP.SYNCS 0x989680 ;  /* 0x009896800000895d */ /* 0x004fea0003900000 */
[----:B------:R-:W2:Y:S02]  /*2580*/  @!P0 SYNCS.PHASECHK.TRANS64 P0, [R0+URZ], R2 ;  /* 0x00000002000085a7 */ /* 0x000ea400080010ff */
[----:B--2---:R-:W-:Y:S05]  /*2590*/  @P0 EXIT ;  /* 0x000000000000094d */ /* 0x004fea0003800000 */
[----:B------:R-:W-:Y:S05]  /*25a0*/  BRA `(.L_x_38) ;  /* 0xfffffffc00ec7947 */ /* 0x000fea000383ffff */
.L_x_17:
[----:B------:R-:W-:-:S04]  /*25b0*/  UISETP.NE.AND UP1, UPT, UR37, URZ, UPT ;  /* 0x000000ff2500728c */ /* 0x000fc8000bf25270 */
[----:B------:R-:W-:-:S09]  /*25c0*/  UISETP.NE.OR UP1, UPT, UR8, 0x1, UP1 ;  /* 0x000000010800788c */ /* 0x000fd20008f25670 */
[----:B------:R-:W-:Y:S05]  /*25d0*/  BRA.U UP1, `(.L_x_39) ;  /* 0x0000000501487547 */ /* 0x000fea000b800000 */
[----:B------:R-:W-:Y:S01]  /*25e0*/  ISETP.NE.AND P2, PT, R2, RZ, PT ;  /* 0x000000ff0200720c */ /* 0x000fe20003f45270 */
[----:B------:R-:W-:Y:S01]  /*25f0*/  IMAD.MOV.U32 R12, RZ, RZ, 0x1 ;  /* 0x00000001ff0c7424 */ /* 0x000fe200078e00ff */
[----:B------:R-:W-:Y:S02]  /*2600*/  CS2R R10, SRZ ;  /* 0x00000000000a7805 */ /* 0x000fe4000001ff00 */
[----:B------:R-:W-:Y:S01]  /*2610*/  CS2R R8, SRZ ;  /* 0x0000000000087805 */ /* 0x000fe2000001ff00 */
[----:B------:R-:W-:Y:S01]  /*2620*/  UMOV UR4, 0x400 ;  /* 0x0000040000047882 */ /* 0x000fe20000000000 */
[----:B------:R-:W-:Y:S01]  /*2630*/  UMOV UR6, URZ ;  /* 0x000000ff00067c82 */ /* 0x000fe20008000000 */
[----:B------:R-:W-:-:S12]  /*2640*/  ULEA UR37, UR37, UR4, 0x18 ;  /* 0x0000000425257291 */ /* 0x000fd8000f8ec0ff */
.L_x_43:
[----:B------:R-:W-:Y:S02]  /*2650*/  LEA R0, R8, UR37, 0x3 ;  /* 0x0000002508007c11 */ /* 0x000fe4000f8e18ff */
[----:B------:R-:W-:-:S03]  /*2660*/  SHF.L.U32 R4, R9, 0x1f, RZ ;  /* 0x0000001f09047819 */ /* 0x000fc600000006ff */
[----:B------:R-:W-:Y:S01]  /*2670*/  VIADD R5, R0, 0xf0 ;  /* 0x000000f000057836 */ /* 0x000fe20000000000 */
[----:B------:R-:W1:Y:S02]  /*2680*/  SYNCS.PHASECHK.TRANS64.TRYWAIT P0, [R0+URZ+0xe0], R4 ;  /* 0x0000e004000075a7 */ /* 0x000e6400080011ff */
[----:B-1----:R-:W-:Y:S05]  /*2690*/  @!P0 BRA `(.L_x_40) ;  /* 0x0000006800a08947 */ /* 0x002fea0003800000 */
.L_x_138:
[----:B------:R-:W-:Y:S01]  /*26a0*/  ULEA UR5, UR6, UR37, 0x3 ;  /* 0x0000002506057291 */ /* 0x000fe2000f8e18ff */
[----:B-1----:R-:W-:Y:S01]  /*26b0*/  PRMT R0, RZ, 0x654, R5 ;  /* 0x00000654ff007816 */ /* 0x002fe20000000005 */
[----:B------:R-:W-:Y:S01]  /*26c0*/  @!P2 IMAD.MOV.U32 R4, RZ, RZ, 0x10 ;  /* 0x00000010ff04a424 */ /* 0x000fe200078e00ff */
[----:B------:R-:W-:Y:S01]  /*26d0*/  SHF.L.U32 R5, R12, 0x1f, RZ ;  /* 0x0000001f0c057819 */ /* 0x000fe200000006ff */
[----:B------:R-:W-:Y:S01]  /*26e0*/  UIADD3 UR4, UPT, UPT, UR5, 0x80, URZ ;  /* 0x0000008005047890 */ /* 0x000fe2000fffe0ff */
[----:B------:R1:W-:Y:S05]  /*26f0*/  SYNCS.ARRIVE.TRANS64.RED.A1T0 RZ, [R0+URZ], RZ ;  /* 0x000000ff00ff79a7 */ /* 0x0003ea00081004ff */
[----:B------:R-:W-:Y:S01]  /*2700*/  IMAD.U32 R6, RZ, RZ, UR4 ;  /* 0x00000004ff067e24 */ /* 0x000fe2000f8e00ff */
[----:B------:R-:W2:Y:S04]  /*2710*/  SYNCS.PHASECHK.TRANS64.TRYWAIT P0, [UR5+0x90], R5 ;  /* 0x00009005ff0075a7 */ /* 0x000ea80008001105 */
[----:B------:R-:W-:Y:S01]  /*2720*/  PRMT R6, R2, 0x654, R6 ;  /* 0x0000065402067816 */ /* 0x000fe20000000006 */
[----:B-12---:R-:W-:Y:S06]  /*2730*/  @!P0 BRA `(.L_x_41) ;  /* 0x00000068008c8947 */ /* 0x006fec0003800000 */
.L_x_140:
[----:B------:R-:W-:Y:S01]  /*2740*/  ULEA UR4, UR6, UR37, 0x4 ;  /* 0x0000002506047291 */ /* 0x000fe2000f8e20ff */
[----:B------:R-:W-:Y:S01]  /*2750*/  SEL R3, R6, R3, !P2 ;  /* 0x0000000306037207 */ /* 0x000fe20005000000 */
[----:B------:R-:W-:Y:S01]  /*2760*/  UIADD3 UR5, UPT, UPT, UR5, 0x80, URZ ;  /* 0x0000008005057890 */ /* 0x000fe2000fffe0ff */
[----:B-1----:R-:W-:Y:S01]  /*2770*/  LEA R0, R11, UR37, 0x3 ;  /* 0x000000250b007c11 */ /* 0x002fe2000f8e18ff */
[----:B------:R-:W-:Y:S01]  /*2780*/  UIADD3 UR4, UPT, UPT, UR4, 0x110, URZ ;  /* 0x0000011004047890 */ /* 0x000fe2000fffe0ff */
[----:B------:R1:W-:Y:S01]  /*2790*/  @!P2 SYNCS.ARRIVE.TRANS64.RED RZ, [R3+URZ], R4 ;  /* 0x0000000403ffa9a7 */ /* 0x0003e200080004ff */
[----:B------:R-:W-:Y:S01]  /*27a0*/  UIADD3 UR6, UPT, UPT, UR6, 0x1, URZ ;  /* 0x0000000106067890 */ /* 0x000fe2000fffe0ff */
[----:B------:R-:W-:-:S03]  /*27b0*/  VIADD R8, R8, 0x1 ;  /* 0x0000000108087836 */ /* 0x000fc60000000000 */
[----:B------:R-:W-:Y:S02]  /*27c0*/  UISETP.NE.AND UP0, UPT, UR6, 0x2, UPT ;  /* 0x000000020600788c */ /* 0x000fe4000bf05270 */
[----:B------:R-:W-:Y:S01]  /*27d0*/  ISETP.NE.AND P0, PT, R8, 0x2, PT ;  /* 0x000000020800780c */ /* 0x000fe20003f05270 */
[----:B------:R-:W-:Y:S06]  /*27e0*/  UGETNEXTWORKID.BROADCAST [UR4], [UR5] ;  /* 0x00000000040073ca */ /* 0x000fec0008000100 */
[----:B------:R-:W-:Y:S02]  /*27f0*/  USEL UR4, URZ, 0x1, UP0 ;  /* 0x00000001ff047887 */ /* 0x000fe40008000000 */
[----:B------:R-:W-:-:S04]  /*2800*/  USEL UR6, UR6, URZ, UP0 ;  /* 0x000000ff06067287 */ /* 0x000fc80008000000 */
[----:B------:R-:W-:Y:S02]  /*2810*/  LOP3.LUT R12, R12, UR4, RZ, 0x3c, !PT ;  /* 0x000000040c0c7c12 */ /* 0x000fe4000f8e3cff */
[----:B-1----:R-:W-:-:S04]  /*2820*/  SHF.L.U32 R4, R10, 0x1f, RZ ;  /* 0x0000001f0a047819 */ /* 0x002fc800000006ff */
[----:B------:R-:W1:Y:S02]  /*2830*/  SYNCS.PHASECHK.TRANS64.TRYWAIT P1, [R0+URZ+0x80], R4 ;  /* 0x00008004000075a7 */ /* 0x000e6400080211ff */
[----:B-1----:R-:W-:Y:S05]  /*2840*/  @!P1 BRA `(.L_x_42) ;  /* 0x0000006800609947 */ /* 0x002fea0003800000 */
.L_x_141:
[C---:B-1----:R-:W-:Y:S01]  /*2850*/  LEA R4, R11.reuse, UR37, 0x4 ;  /* 0x000000250b047c11 */ /* 0x042fe2000f8e20ff */
[----:B------:R-:W-:Y:S01]  /*2860*/  VIADD R0, R0, 0x90 ;  /* 0x0000009000007836 */ /* 0x000fe20000000000 */
[----:B------:R-:W-:Y:S01]  /*2870*/  SEL R8, R8, RZ, P0 ;  /* 0x000000ff08087207 */ /* 0x000fe20000000000 */
[----:B------:R-:W-:-:S03]  /*2880*/  VIADD R11, R11, 0x1 ;  /* 0x000000010b0b7836 */ /* 0x000fc60000000000 */
[----:B------:R-:W1:Y:S01]  /*2890*/  LDS.128 R4, [R4+0x110] ;  /* 0x0001100004047984 */ /* 0x000e620000000c00 */
[----:B------:R-:W-:Y:S02]  /*28a0*/  PRMT R0, RZ, 0x654, R0 ;  /* 0x00000654ff007816 */ /* 0x000fe40000000000 */
[C---:B------:R-:W-:Y:S01]  /*28b0*/  ISETP.NE.AND P1, PT, R11.reuse, 0x2, PT ;  /* 0x000000020b00780c */ /* 0x040fe20003f25270 */
[----:B------:R-:W-:Y:S01]  /*28c0*/  @!PT LDS RZ, [RZ] ;  /* 0x00000000fffff984 */ /* 0x000fe20000000800 */
[----:B------:R-:W-:Y:S01]  /*28d0*/  @!PT LDS RZ, [RZ] ;  /* 0x00000000fffff984 */ /* 0x000fe20000000800 */
[----:B------:R-:W-:Y:S01]  /*28e0*/  @!PT LDS RZ, [RZ] ;  /* 0x00000000fffff984 */ /* 0x000fe20000000800 */
[----:B------:R-:W-:Y:S01]  /*28f0*/  @!PT LDS RZ, [RZ] ;  /* 0x00000000fffff984 */ /* 0x000fe20000000800 */
[----:B------:R2:W-:Y:S06]  /*2900*/  MEMBAR.ALL.CTA ;  /* 0x0000000000007992 */ /* 0x0005ec0000008000 */
[----:B--2---:R-:W2:Y:S01]  /*2910*/  FENCE.VIEW.ASYNC.S ;  /* 0x00000000000073c6 */ /* 0x004ea20000000000 */
[----:B------:R-:W-:Y:S01]  /*2920*/  SEL R11, R11, RZ, P1 ;  /* 0x000000ff0b0b7207 */ /* 0x000fe20000800000 */
[----:B--2---:R2:W-:Y:S01]  /*2930*/  SYNCS.ARRIVE.TRANS64.RED.A1T0 RZ, [R0+URZ], RZ ;  /* 0x000000ff00ff79a7 */ /* 0x0045e200081004ff */
[----:B-1----:R-:W-:-:S02]  /*2940*/  LOP3.LUT P3, RZ, R6, 0x1, RZ, 0xc0, !PT ;  /* 0x0000000106ff7812 */ /* 0x002fc4000786c0ff */
[----:B------:R-:W-:-:S04]  /*2950*/  SEL R4, RZ, 0x1, P1 ;  /* 0x00000001ff047807 */ /* 0x000fc80000800000 */
[----:B------:R-:W-:Y:S02]  /*2960*/  LOP3.LUT R10, R10, R4, RZ, 0x3c, !PT ;  /* 0x000000040a0a7212 */ /* 0x000fe400078e3cff */
[----:B--2---:R-:W-:-:S04]  /*2970*/  SEL R0, RZ, 0x1, P0 ;  /* 0x00000001ff007807 */ /* 0x004fc80000000000 */
[----:B------:R-:W-:Y:S01]  /*2980*/  LOP3.LUT R9, R9, R0, RZ, 0x3c, !PT ;  /* 0x0000000009097212 */ /* 0x000fe200078e3cff */
[----:B------:R-:W-:Y:S06]  /*2990*/  @P3 BRA `(.L_x_43) ;  /* 0xfffffffc002c3947 */ /* 0x000fec000383ffff */
[----:B------:R-:W-:Y:S01]  /*29a0*/  ULEA UR5, UR6, UR37, 0x3 ;  /* 0x0000002506057291 */ /* 0x000fe2000f8e18ff */
[----:B------:R-:W-:-:S08]  /*29b0*/  SHF.L.U32 R2, R12, 0x1f, RZ ;  /* 0x0000001f0c027819 */ /* 0x000fd000000006ff */
[----:B------:R-:W1:Y:S02]  /*29c0*/  SYNCS.PHASECHK.TRANS64 P0, [UR5+0x90], R2 ;  /* 0x00009002ff0075a7 */ /* 0x000e640008001005 */
[----:B-1----:R-:W-:Y:S05]  /*29d0*/  @P0 BRA `(.L_x_44) ;  /* 0x0000000000080947 */ /* 0x002fea0003800000 */
[----:B------:R-:W1:Y:S02]  /*29e0*/  SYNCS.PHASECHK.TRANS64.TRYWAIT P0, [UR5+0x90], R2 ;  /* 0x00009002ff0075a7 */ /* 0x000e640008001105 */
[----:B-1----:R-:W-:Y:S05]  /*29f0*/  @!P0 BRA `(.L_x_45) ;  /* 0x0000006800088947 */ /* 0x002fea0003800000 */
.L_x_44:
[----:B------:R-:W-:-:S04]  /*2a00*/  UIADD3 UR4, UPT, UPT, UR6, 0x1, URZ ;  /* 0x0000000106047890 */ /* 0x000fc8000fffe0ff */
[----:B------:R-:W-:-:S04]  /*2a10*/  UISETP.NE.AND UP0, UPT, UR4, 0x2, UPT ;  /* 0x000000020400788c */ /* 0x000fc8000bf05270 */
[----:B------:R-:W-:Y:S02]  /*2a20*/  USEL UR7, URZ, 0x1, UP0 ;  /* 0x00000001ff077887 */ /* 0x000fe40008000000 */
[----:B------:R-:W-:-:S04]  /*2a30*/  USEL UR4, UR4, URZ, UP0 ;  /* 0x000000ff04047287 */ /* 0x000fc80008000000 */
[----:B------:R-:W-:Y:S01]  /*2a40*/  ULEA UR4, UR4, UR37, 0x3 ;  /* 0x0000002504047291 */ /* 0x000fe2000f8e18ff */
[----:B-1----:R-:W-:-:S04]  /*2a50*/  LOP3.LUT R2, R12, UR7, RZ, 0x3c, !PT ;  /* 0x000000070c027c12 */ /* 0x002fc8000f8e3cff */
[----:B------:R-:W-:-:S04]  /*2a60*/  SHF.L.U32 R0, R2, 0x1f, RZ ;  /* 0x0000001f02007819 */ /* 0x000fc800000006ff */
[----:B------:R-:W1:Y:S02]  /*2a70*/  SYNCS.PHASECHK.TRANS64 P0, [UR4+0x90], R0 ;  /* 0x00009000ff0075a7 */ /* 0x000e640008001004 */
[----:B-1----:R-:W-:Y:S05]  /*2a80*/  @P0 EXIT ;  /* 0x000000000000094d */ /* 0x002fea0003800000 */
[----:B------:R-:W-:Y:S02]  /*2a90*/  SHF.L.U32 R2, R2, 0x1f, RZ ;  /* 0x0000001f02027819 */ /* 0x000fe400000006ff */
[----:B------:R-:W-:-:S07]  /*2aa0*/  MOV R0, UR4 ;  /* 0x0000000400007c02 */ /* 0x000fce0008000f00 */
.L_x_46:
[----:B-1----:R1:W2:Y:S02]  /*2ab0*/  SYNCS.PHASECHK.TRANS64.TRYWAIT P0, [R0+URZ+0x90], R2 ;  /* 0x00009002000075a7 */ /* 0x0022a400080011ff */
[----:B--2---:R-:W-:Y:S05]  /*2ac0*/  @!P0 NANOSLEEP.SYNCS 0x989680 ;  /* 0x009896800000895d */ /* 0x004fea0003900000 */
[----:B------:R-:W2:Y:S02]  /*2ad0*/  @!P0 SYNCS.PHASECHK.TRANS64 P0, [R0+URZ+0x90], R2 ;  /* 0x00009002000085a7 */ /* 0x000ea400080010ff */
[----:B--2---:R-:W-:Y:S05]  /*2ae0*/  @P0 EXIT ;  /* 0x000000000000094d */ /* 0x004fea0003800000 */
[----:B------:R-:W-:Y:S05]  /*2af0*/  BRA `(.L_x_46) ;  /* 0xfffffffc00ec7947 */ /* 0x000fea000383ffff */
.L_x_39:
[----:B------:R-:W-:-:S09]  /*2b00*/  UISETP.NE.AND UP1, UPT, UR8, URZ, UPT ;  /* 0x000000ff0800728c */ /* 0x000fd2000bf25270 */
[----:B------:R-:W-:Y:S05]  /*2b10*/  BRA.U UP1, `(.L_x_47) ;  /* 0x0000001101247547 */ /* 0x000fea000b800000 */
[----:B------:R-:W-:Y:S01]  /*2b20*/  UMOV UR4, 0x40 ;  /* 0x0000004000047882 */ /* 0x000fe20000000000 */
[----:B------:R-:W-:Y:S01]  /*2b30*/  NOP ;  /* 0x0000000000007918 */ /* 0x000fe20000000000 */
[----:B------:R-:W-:Y:S01]  /*2b40*/  ULEA UR4, UR37, UR4, 0x18 ;  /* 0x0000000425047291 */ /* 0x000fe2000f8ec0ff */
[----:B------:R-:W-:Y:S02]  /*2b50*/  UMOV UR5, 0x400 ;  /* 0x0000040000057882 */ /* 0x000fe40000000000 */
[----:B------:R-:W-:-:S06]  /*2b60*/  ULEA UR37, UR37, UR5, 0x18 ;  /* 0x0000000525257291 */ /* 0x000fcc000f8ec0ff */
[----:B------:R-:W1:Y:S02]  /*2b70*/  LDS.U8 R0, [UR4+0x1c] ;  /* 0x00001c04ff007984 */ /* 0x000e640008000000 */
[----:B-1----:R-:W-:-:S13]  /*2b80*/  ISETP.NE.AND P0, PT, R0, RZ, PT ;  /* 0x000000ff0000720c */ /* 0x002fda0003f05270 */
[----:B------:R-:W-:Y:S05]  /*2b90*/  @P0 BRA `(.L_x_48) ;  /* 0x0000000000580947 */ /* 0x000fea0003800000 */
[----:B------:R-:W-:-:S13]  /*2ba0*/  ELECT P0, URZ, PT ;  /* 0x0000000000ff782f */ /* 0x000fda0003800000 */
[----:B------:R-:W-:Y:S05]  /*2bb0*/  @!P0 BRA `(.L_x_49) ;  /* 0x0000000000608947 */ /* 0x000fea0003800000 */
[----:B------:R-:W-:Y:S01]  /*2bc0*/  UMOV UR5, 0x10 ;  /* 0x0000001000057882 */ /* 0x000fe20000000000 */
[----:B------:R-:W-:Y:S01]  /*2bd0*/  HFMA2 R0, -RZ, RZ, 0, 5.9604644775390625e-08 ;  /* 0x00000001ff007431 */ /* 0x000fe200000001ff */
[----:B------:R-:W-:-:S03]  /*2be0*/  MOV R2, 0xffff ;  /* 0x0000ffff00027802 */ /* 0x000fc60000000f00 */
[----:B------:R-:W-:Y:S04]  /*2bf0*/  DEPBAR.LE SB1, 0x36 ;  /* 0x00009d800000791a */ /* 0x000fe80000000000 */
[----:B------:R-:W1:Y:S02]  /*2c00*/  UTCATOMSWS.FIND_AND_SET.ALIGN UP0, UR5, UR5 ;  /* 0x00000005000575e3 */ /* 0x000e640008000800 */
[----:B-1----:R-:W-:Y:S01]  /*2c10*/  MOV R3, UR5 ;  /* 0x0000000500037c02 */ /* 0x002fe20008000f00 */
[----:B------:R-:W-:Y:S06]  /*2c20*/  BRA.U UP0, `(.L_x_50) ;  /* 0x0000000100187547 */ /* 0x000fec000b800000 */
.L_x_51:
[----:B------:R-:W-:Y:S05]  /*2c30*/  NANOSLEEP 0x64 ;  /* 0x000000640000795d */ /* 0x000fea0003800000 */
[----:B------:R-:W-:-:S05]  /*2c40*/  UMOV UR5, 0x10 ;  /* 0x0000001000057882 */ /* 0x000fca0000000000 */
[----:B------:R-:W-:Y:S04]  /*2c50*/  DEPBAR.LE SB1, 0x36 ;  /* 0x00009d800000791a */ /* 0x000fe80000000000 */
[----:B------:R-:W1:Y:S02]  /*2c60*/  UTCATOMSWS.FIND_AND_SET.ALIGN UP0, UR5, UR5 ;  /* 0x00000005000575e3 */ /* 0x000e640008000800 */
[----:B-1----:R-:W-:Y:S01]  /*2c70*/  MOV R3, UR5 ;  /* 0x0000000500037c02 */ /* 0x002fe20008000f00 */
[----:B------:R-:W-:Y:S05]  /*2c80*/  BRA.U !UP0, `(.L_x_51) ;  /* 0xfffffffd08e87547 */ /* 0x000fea000b83ffff */
.L_x_50:
[-C--:B------:R-:W-:Y:S02]  /*2c90*/  SHF.L.U32 R2, R2, R3.reuse, RZ ;  /* 0x0000000302027219 */ /* 0x080fe400000006ff */
[----:B------:R-:W-:Y:S01]  /*2ca0*/  SHF.L.U32 R0, R0, R3, RZ ;  /* 0x0000000300007219 */ /* 0x000fe200000006ff */
[----:B------:R-:W-:Y:S02]  /*2cb0*/  IMAD.SHL.U32 R3, R3, 0x20, RZ ;  /* 0x0000002003037824 */ /* 0x000fe400078e00ff */
[----:B------:R1:W-:Y:S04]  /*2cc0*/  ATOMS.OR RZ, [UR4+0x14], R2 ;  /* 0x00001402ffff798c */ /* 0x0003e8000b000004 */
[----:B------:R1:W-:Y:S04]  /*2cd0*/  ATOMS.OR RZ, [UR4+0x18], R0 ;  /* 0x00001800ffff798c */ /* 0x0003e8000b000004 */
[----:B------:R1:W-:Y:S01]  /*2ce0*/  STS [UR37+0x130], R3 ;  /* 0x00013003ff007988 */ /* 0x0003e20008000825 */
[----:B------:R-:W-:Y:S05]  /*2cf0*/  BRA `(.L_x_49) ;  /* 0x0000000000107947 */ /* 0x000fea0003800000 */
.L_x_48:
[----:B------:R-:W-:Y:S02]  /*2d00*/  MOV R0, 0xffffffff ;  /* 0xffffffff00007802 */ /* 0x000fe40000000f00 */
[----:B------:R-:W-:-:S03]  /*2d10*/  MOV R2, 0x2d40 ;  /* 0x00002d4000027802 */ /* 0x000fc60000000f00 */
[----:B------:R1:W-:Y:S04]  /*2d20*/  STS [UR37+0x130], R0 ;  /* 0x00013000ff007988 */ /* 0x0003e80008000825 */
[----:B-1-3-5:R-:W-:Y:S05]  /*2d30*/  CALL.REL.NOINC `($__internal_1_$__cuda_sm10x_tcgen05_guardrail_trap_phase_invalid_during_alloc) ;  /* 0x0000006c00507944 */ /* 0x02afea0003c00000 */
.L_x_49:
[----:B------:R-:W-:Y:S05]  /*2d40*/  WARPSYNC.ALL ;  /* 0x0000000000007948 */ /* 0x000fea0003800000 */
[----:B------:R-:W2:Y:S01]  /*2d50*/  S2UR UR5, SR_CgaCtaId ;  /* 0x00000000000579c3 */ /* 0x000ea20000008800 */
[----:B------:R-:W-:Y:S01]  /*2d60*/  UMOV UR4, 0x400 ;  /* 0x0000040000047882 */ /* 0x000fe20000000000 */
[----:B------:R-:W-:-:S06]  /*2d70*/  NOP ;  /* 0x0000000000007918 */ /* 0x000fcc0000000000 */
[----:B------:R-:W-:Y:S06]  /*2d80*/  BAR.ARV 0x6, 0xa0 ;  /* 0x0182800000007b1d */ /* 0x000fec0000002000 */
[----:B------:R-:W4:Y:S01]  /*2d90*/  LDCU UR7, c[0x0][0x38c] ;  /* 0x00007180ff0777ac */ /* 0x000f220008000800 */
[----:B------:R-:W-:Y:S01]  /*2da0*/  IMAD.MOV.U32 R11, RZ, RZ, 0x1 ;  /* 0x00000001ff0b7424 */ /* 0x000fe200078e00ff */
[----:B------:R-:W-:Y:S01]  /*2db0*/  CS2R R8, SRZ ;  /* 0x0000000000087805 */ /* 0x000fe2000001ff00 */
[----:B------:R-:W-:Y:S01]  /*2dc0*/  IMAD.MOV.U32 R10, RZ, RZ, RZ ;  /* 0x000000ffff0a7224 */ /* 0x000fe200078e00ff */
[----:B------:R-:W3:Y:S01]  /*2dd0*/  LDCU UR6, c[0x0][0x38c] ;  /* 0x00007180ff0677ac */ /* 0x000ee20008000800 */
[----:B------:R-:W-:Y:S01]  /*2de0*/  UMOV UR15, URZ ;  /* 0x000000ff000f7c82 */ /* 0x000fe20008000000 */
[----:B------:R-:W-:Y:S01]  /*2df0*/  UMOV UR14, URZ ;  /* 0x000000ff000e7c82 */ /* 0x000fe20008000000 */
[----:B--2---:R-:W-:Y:S01]  /*2e00*/  ULEA UR5, UR5, UR4, 0x18 ;  /* 0x0000000405057291 */ /* 0x004fe2000f8ec0ff */
[----:B------:R-:W-:Y:S01]  /*2e10*/  UMOV UR32, 0x0 ;  /* 0x0000000000207882 */ /* 0x000fe20000000000 */
[----:B------:R-:W-:-:S02]  /*2e20*/  UMOV UR33, 0x8200490 ;  /* 0x0820049000217882 */ /* 0x000fc40000000000 */
[----:B------:R-:W-:Y:S02]  /*2e30*/  UIADD3 UR9, UPT, UPT, UR5, 0x8400, URZ ;  /* 0x0000840005097890 */ /* 0x000fe4000fffe0ff */
[----:B------:R-:W-:Y:S02]  /*2e40*/  UIADD3 UR10, UPT, UPT, UR5, 0x20400, URZ ;  /* 0x00020400050a7890 */ /* 0x000fe4000fffe0ff */
[----:B----4-:R-:W-:Y:S01]  /*2e50*/  UIADD3 UR7, UPT, UPT, UR7, 0x7f, URZ ;  /* 0x0000007f07077890 */ /* 0x010fe2000fffe0ff */
[----:B-1----:R-:W1:Y:S01]  /*2e60*/  LDS R0, [UR5+0x130] ;  /* 0x00013005ff007984 */ /* 0x002e620008000800 */
[----:B------:R-:W-:Y:S02]  /*2e70*/  USHF.R.U32.HI UR9, URZ, 0x4, UR9 ;  /* 0x00000004ff097899 */ /* 0x000fe40008011609 */
[----:B------:R-:W-:Y:S02]  /*2e80*/  USHF.R.S32.HI UR4, URZ, 0x1f, UR7 ;  /* 0x0000001fff047899 */ /* 0x000fe40008011407 */
[----:B------:R-:W-:-:S02]  /*2e90*/  USHF.R.U32.HI UR10, URZ, 0x4, UR10 ;  /* 0x00000004ff0a7899 */ /* 0x000fc4000801160a */
[----:B------:R-:W-:Y:S02]  /*2ea0*/  ULEA.HI UR4, UR4, UR7, URZ, 0x7 ;  /* 0x0000000704047291 */ /* 0x000fe4000f8f38ff */
[----:B------:R-:W-:Y:S02]  /*2eb0*/  ULOP3.LUT UR9, UR9, 0x3fff, URZ, 0xc0, !UPT ;  /* 0x00003fff09097892 */ /* 0x000fe4000f8ec0ff */
[----:B------:R-:W-:Y:S02]  /*2ec0*/  USHF.R.S32.HI UR4, URZ, 0x7, UR4 ;  /* 0x00000007ff047899 */ /* 0x000fe40008011404 */
[----:B------:R-:W-:Y:S02]  /*2ed0*/  ULOP3.LUT UR10, UR10, 0x3fff, URZ, 0xc0, !UPT ;  /* 0x00003fff0a0a7892 */ /* 0x000fe4000f8ec0ff */
[----:B------:R-:W-:Y:S01]  /*2ee0*/  UISETP.LT.AND UP0, UPT, UR4, 0x1, UPT ;  /* 0x000000010400788c */ /* 0x000fe2000bf01270 */
[----:B------:R-:W-:Y:S01]  /*2ef0*/  UMOV UR30, 0x0 ;  /* 0x00000000001e7882 */ /* 0x000fe20000000000 */
[----:B------:R-:W-:-:S02]  /*2f00*/  UMOV UR31, 0x8200490 ;  /* 0x08200490001f7882 */ /* 0x000fc40000000000 */
[----:B------:R-:W-:Y:S01]  /*2f10*/  USEL UR8, UR4, 0x1, !UP0 ;  /* 0x0000000104087887 */ /* 0x000fe2000c000000 */
[----:B------:R-:W-:Y:S01]  /*2f20*/  UMOV UR28, 0x0 ;  /* 0x00000000001c7882 */ /* 0x000fe20000000000 */
[----:B------:R-:W-:Y:S01]  /*2f30*/  UMOV UR29, 0x8200490 ;  /* 0x08200490001d7882 */ /* 0x000fe20000000000 */
[----:B------:R-:W-:Y:S01]  /*2f40*/  UMOV UR26, 0x0 ;  /* 0x00000000001a7882 */ /* 0x000fe20000000000 */
[----:B------:R-:W-:Y:S01]  /*2f50*/  UMOV UR27, 0x8200490 ;  /* 0x08200490001b7882 */ /* 0x000fe20000000000 */
[----:B------:R-:W-:Y:S01]  /*2f60*/  UMOV UR24, 0x0 ;  /* 0x0000000000187882 */ /* 0x000fe20000000000 */
[----:B------:R-:W-:Y:S01]  /*2f70*/  UMOV UR25, 0x8200490 ;  /* 0x0820049000197882 */ /* 0x000fe20000000000 */
[----:B------:R-:W-:Y:S01]  /*2f80*/  UMOV UR22, 0x0 ;  /* 0x0000000000167882 */ /* 0x000fe20000000000 */
[----:B------:R-:W-:Y:S01]  /*2f90*/  UMOV UR23, 0x8200490 ;  /* 0x0820049000177882 */ /* 0x000fe20000000000 */
[----:B------:R-:W-:Y:S02]  /*2fa0*/  ULOP3.LUT UR9, UR9, 0x10000, URZ, 0xfc, !UPT ;  /* 0x0001000009097892 */ /* 0x000fe4000f8efcff */
[----:B------:R-:W-:-:S02]  /*2fb0*/  ULOP3.LUT UR10, UR10, 0x10000, URZ, 0xfc, !UPT ;  /* 0x000100000a0a7892 */ /* 0x000fc4000f8efcff */
[----:B------:R-:W-:Y:S02]  /*2fc0*/  UIADD3 UR8, UPT, UPT, -UR8, URZ, URZ ;  /* 0x000000ff08087290 */ /* 0x000fe4000fffe1ff */
[----:B---3--:R-:W-:Y:S01]  /*2fd0*/  UISETP.GE.AND UP3, UPT, UR6, 0x1, UPT ;  /* 0x000000010600788c */ /* 0x008fe2000bf66270 */
[----:B------:R-:W-:Y:S01]  /*2fe0*/  UMOV UR20, 0x0 ;  /* 0x0000000000147882 */ /* 0x000fe20000000000 */
[----:B------:R-:W-:Y:S01]  /*2ff0*/  UMOV UR21, 0x8200490 ;  /* 0x0820049000157882 */ /* 0x000fe20000000000 */
[----:B------:R-:W-:Y:S01]  /*3000*/  UMOV UR18, 0x0 ;  /* 0x0000000000127882 */ /* 0x000fe20000000000 */
[----:B-1----:R-:W-:Y:S01]  /*3010*/  R2UR UR16, R0 ;  /* 0x00000000001072ca */ /* 0x002fe200000e0000 */
[----:B------:R-:W-:-:S14]  /*3020*/  UMOV UR19, 0x8200490 ;  /* 0x0820049000137882 */ /* 0x000fdc0000000000 */
.L_x_58:
[----:B------:R-:W-:Y:S02]  /*3030*/  LEA R0, R10, UR5, 0x3 ;  /* 0x000000050a007c11 */ /* 0x000fe4000f8e18ff */
[----:B------:R-:W-:Y:S02]  /*3040*/  SHF.L.U32 R2, R9, 0x1f, RZ ;  /* 0x0000001f09027819 */ /* 0x000fe400000006ff */
[----:B------:R-:W-:Y:S01]  /*3050*/  PLOP3.LUT P0, PT, PT, PT, UP3, 0x80, 0x8 ;  /* 0x000000000008781c */ /* 0x000fe20003f0f038 */
[----:B------:R-:W-:Y:S01]  /*3060*/  VIADD R3, R0, 0x90 ;  /* 0x0000009000037836 */ /* 0x000fe20000000000 */
[----:B-1----:R-:W1:Y:S02]  /*3070*/  SYNCS.PHASECHK.TRANS64.TRYWAIT P1, [R0+URZ+0x80], R2 ;  /* 0x00008002000075a7 */ /* 0x002e6400080211ff */
[----:B-1-3--:R-:W-:Y:S09]  /*3080*/  @!P1 BRA `(.L_x_52) ;  /* 0x00000060007c9947 */ /* 0x00aff20003800000 */
.L_x_143:
[----:B------:R-:W-:Y:S01]  /*3090*/  LEA R4, R10, UR5, 0x4 ;  /* 0x000000050a047c11 */ /* 0x000fe2000f8e20ff */
[----:B------:R-:W-:Y:S01]  /*30a0*/  @UP3 ULEA UR7, UR14, UR5, 0x3 ;  /* 0x000000050e073291 */ /* 0x000fe2000f8e18ff */
[----:B------:R-:W-:Y:S01]  /*30b0*/  PLOP3.LUT P2, PT, PT, PT, PT, 0x80, 0x8 ;  /* 0x000000000008781c */ /* 0x000fe20003f4f070 */
[----:B------:R-:W-:Y:S01]  /*30c0*/  ULEA UR6, UR15, UR5, 0x3 ;  /* 0x000000050f067291 */ /* 0x000fe2000f8e18ff */
[----:B------:R-:W-:Y:S02]  /*30d0*/  PRMT R3, RZ, 0x654, R3 ;  /* 0x00000654ff037816 */ /* 0x000fe40000000003 */
[----:B------:R-:W2:Y:S01]  /*30e0*/  LDS.128 R4, [R4+0x110] ;  /* 0x0001100004047984 */ /* 0x000ea20000000c00 */
[----:B-1----:R-:W-:Y:S02]  /*30f0*/  @P0 SHF.L.U32 R2, R8, 0x1f, RZ ;  /* 0x0000001f08020819 */ /* 0x002fe400000006ff */
[----:B------:R-:W-:Y:S01]  /*3100*/  SHF.L.U32 R0, R11, 0x1f, RZ ;  /* 0x0000001f0b007819 */ /* 0x000fe200000006ff */
[----:B------:R-:W-:Y:S01]  /*3110*/  @!PT LDS RZ, [RZ] ;  /* 0x00000000fffff984 */ /* 0x000fe20000000800 */
[----:B------:R-:W-:Y:S01]  /*3120*/  @!PT LDS RZ, [RZ] ;  /* 0x00000000fffff984 */ /* 0x000fe20000000800 */
[----:B------:R-:W-:Y:S01]  /*3130*/  @!PT LDS RZ, [RZ] ;  /* 0x00000000fffff984 */ /* 0x000fe20000000800 */
[----:B------:R-:W-:Y:S01]  /*3140*/  @!PT LDS RZ, [RZ] ;  /* 0x00000000fffff984 */ /* 0x000fe20000000800 */
[----:B------:R1:W-:Y:S06]  /*3150*/  MEMBAR.ALL.CTA ;  /* 0x0000000000007992 */ /* 0x0003ec0000008000 */
[----:B-1----:R-:W1:Y:S02]  /*3160*/  FENCE.VIEW.ASYNC.S ;  /* 0x00000000000073c6 */ /* 0x002e640000000000 */
[----:B-1----:R1:W-:Y:S01]  /*3170*/  SYNCS.ARRIVE.TRANS64.RED.A1T0 RZ, [R3+URZ], RZ ;  /* 0x000000ff03ff79a7 */ /* 0x0023e200081004ff */
[----:B------:R1:W3:Y:S01]  /*3180*/  @P0 SYNCS.PHASECHK.TRANS64.TRYWAIT P2, [UR7], R2 ;  /* 0x00000002ff0005a7 */ /* 0x0002e20008041107 */
[----:B------:R-:W-:Y:S01]  /*3190*/  ULEA UR7, UR15, UR16, 0x7 ;  /* 0x000000100f077291 */ /* 0x000fe2000f8e38ff */
[----:B--2---:R-:W-:Y:S01]  /*31a0*/  LOP3.LUT P1, RZ, R6, 0x1, RZ, 0xc0, !PT ;  /* 0x0000000106ff7812 */ /* 0x004fe2000782c0ff */
[----:B------:R-:W2:Y:S02]  /*31b0*/  SYNCS.PHASECHK.TRANS64.TRYWAIT P0, [UR6+0xc0], R0 ;  /* 0x0000c000ff0075a7 */ /* 0x000ea40008001106 */
[----:B-123--:R-:W-:Y:S10]  /*31c0*/  @!P0 BRA `(.L_x_53) ;  /* 0x0000006000408947 */ /* 0x00eff40003800000 */
.L_x_145:
[----:B------:R-:W-:Y:S01]  /*31d0*/  IADD3 R10, PT, PT, R10, 0x1, RZ ;  /* 0x000000010a0a7810 */ /* 0x000fe20007ffe0ff */
[----:B------:R-:W-:Y:S06]  /*31e0*/  BRA.U !UP3, `(.L_x_54) ;  /* 0x000000050b107547 */ /* 0x000fec000b800000 */
[----:B------:R-:W-:Y:S01]  /*31f0*/  UPLOP3.LUT UP4, UPT, UPT, UPT, UPT, 0x40, 0x4 ;  /* 0x000000000004789c */ /* 0x000fe20003f8e870 */
[----:B------:R-:W-:Y:S01]  /*3200*/  UMOV UR13, UR8 ;  /* 0x00000008000d7c82 */ /* 0x000fe20008000000 */
[----:B------:R-:W-:Y:S01]  /*3210*/  UMOV UR12, UR4 ;  /* 0x00000004000c7c82 */ /* 0x000fe20008000000 */
[----:B------:R-:W-:-:S08]  /*3220*/  UMOV UR17, UR14 ;  /* 0x0000000e00117c82 */ /* 0x000fd00008000000 */
.L_x_57:
[----:B------:R-:W-:Y:S02]  /*3230*/  UIADD3 UR13, UPT, UPT, UR13, 0x1, URZ ;  /* 0x000000010d0d7890 */ /* 0x000fe4000fffe0ff */
[----:B--2---:R-:W-:Y:S02]  /*3240*/  ULEA UR11, UR17, UR5, 0x3 ;  /* 0x00000005110b7291 */ /* 0x004fe4000f8e18ff */
[----:B------:R-:W-:Y:S01]  /*3250*/  UISETP.NE.AND UP0, UPT, UR13, URZ, UPT ;  /* 0x000000ff0d00728c */ /* 0x000fe2000bf05270 */
[----:B---3--:R-:W-:Y:S10]  /*3260*/  @P2 BRA `(.L_x_55) ;  /* 0x00000000000c2947 */ /* 0x008ff40003800000 */
[----:B-1----:R-:W-:Y:S04]  /*3270*/  SHF.L.U32 R2, R8, 0x1f, RZ ;  /* 0x0000001f08027819 */ /* 0x002fe800000006ff */
[----:B------:R-:W1:Y:S02]  /*3280*/  SYNCS.PHASECHK.TRANS64.TRYWAIT P0, [UR11], R2 ;  /* 0x00000002ff0075a7 */ /* 0x000e64000800110b */
[----:B-1----:R-:W-:Y:S05]  /*3290*/  @!P0 BRA `(.L_x_56) ;  /* 0x0000006000248947 */ /* 0x002fea0003800000 */
.L_x_55:
[----:B------:R-:W-:Y:S01]  /*32a0*/  UISETP.NE.AND UP1, UPT, UR12, 0x1, UPT ;  /* 0x000000010c00788c */ /* 0x000fe2000bf25270 */
[----:B------:R-:W-:Y:S01]  /*32b0*/  PLOP3.LUT P2, PT, PT, PT, PT, 0x80, 0x8 ;  /* 0x000000000008781c */ /* 0x000fe20003f4f070 */
[----:B------:R-:W-:Y:S02]  /*32c0*/  UIADD3 UR14, UPT, UPT, UR17, 0x1, URZ ;  /* 0x00000001110e7890 */ /* 0x000fe4000fffe0ff */
[----:B------:R-:W-:Y:S02]  /*32d0*/  ULEA UR64, UR17, UR10, 0xb ;  /* 0x0000000a11407291 */ /* 0x000fe4000f8e58ff */
[----:B------:R-:W-:Y:S01]  /*32e0*/  UISETP.NE.AND UP2, UPT, UR14, 0x3, UPT ;  /* 0x000000030e00788c */ /* 0x000fe2000bf45270 */
[----:B------:R-:W-:Y:S01]  /*32f0*/  PLOP3.LUT P0, PT, PT, PT, UP1, 0x80, 0x8 ;  /* 0x000000000008781c */ /* 0x000fe20003f0f018 */
[----:B------:R-:W-:Y:S02]  /*3300*/  ULEA UR62, UR17, UR9, 0xb ;  /* 0x00000009113e7291 */ /* 0x000fe4000f8e58ff */
[----:B------:R-:W-:Y:S02]  /*3310*/  USEL UR35, URZ, 0x1, UP2 ;  /* 0x00000001ff237887 */ /* 0x000fe40009000000 */
[----:B------:R-:W-:Y:S02]  /*3320*/  USEL UR14, UR14, URZ, UP2 ;  /* 0x000000ff0e0e7287 */ /* 0x000fe40009000000 */
[----:B------:R-:W-:Y:S02]  /*3330*/  UIADD3 UR60, UPT, UPT, UR64, 0x2, URZ ;  /* 0x00000002403c7890 */ /* 0x000fe4000fffe0ff */
[----:B------:R-:W-:Y:S01]  /*3340*/  @UP1 ULEA UR34, UR14, UR5, 0x3 ;  /* 0x000000050e221291 */ /* 0x000fe2000f8e18ff */
[----:B------:R-:W-:Y:S01]  /*3350*/  LOP3.LUT R8, R8, UR35, RZ, 0x3c, !PT ;  /* 0x0000002308087c12 */ /* 0x000fe2000f8e3cff */
[----:B------:R-:W-:Y:S02]  /*3360*/  UIADD3 UR58, UPT, UPT, UR62, 0x2, URZ ;  /* 0x000000023e3a7890 */ /* 0x000fe4000fffe0ff */
[----:B------:R-:W-:Y:S01]  /*3370*/  UIADD3 UR56, UPT, UPT, UR64, 0x4, URZ ;  /* 0x0000000440387890 */ /* 0x000fe2000fffe0ff */
[----:B-1----:R-:W-:Y:S01]  /*3380*/  @P0 SHF.L.U32 R0, R8, 0x1f, RZ ;  /* 0x0000001f08000819 */ /* 0x002fe200000006ff */
[----:B------:R-:W-:Y:S02]  /*3390*/  UIADD3 UR54, UPT, UPT, UR62, 0x4, URZ ;  /* 0x000000043e367890 */ /* 0x000fe4000fffe0ff */
[----:B------:R-:W-:Y:S01]  /*33a0*/  UIADD3 UR52, UPT, UPT, UR64, 0x6, URZ ;  /* 0x0000000640347890 */ /* 0x000fe2000fffe0ff */
[----:B------:R2:W3:Y:S01]  /*33b0*/  @P0 SYNCS.PHASECHK.TRANS64.TRYWAIT P2, [UR34], R0 ;  /* 0x00000000ff0005a7 */ /* 0x0004e20008041122 */
[----:B------:R-:W-:Y:S02]  /*33c0*/  UIADD3 UR50, UPT, UPT, UR62, 0x6, URZ ;  /* 0x000000063e327890 */ /* 0x000fe4000fffe0ff */
        /* <DEDUP_REMOVED lines=9> */
[----:B------:R-:W-:Y:S01]  /*3460*/  UIADD3 UR12, UPT, UPT, UR12, -0x1, URZ ;  /* 0xffffffff0c0c7890 */ /* 0x000fe2000fffe0ff */
[----:B------:R-:W-:Y:S01]  /*3470*/  UMOV UR65, 0x40004040 ;  /* 0x4000404000417882 */ /* 0x000fe20000000000 */
[----:B------:R-:W-:Y:S01]  /*3480*/  UMOV UR63, 0x40004040 ;  /* 0x40004040003f7882 */ /* 0x000fe20000000000 */
[----:B------:R-:W-:Y:S01]  /*3490*/  UMOV UR61, 0x40004040 ;  /* 0x40004040003d7882 */ /* 0x000fe20000000000 */
[----:B------:R2:W-:Y:S01]  /*34a0*/  UTCHMMA gdesc[UR62], gdesc[UR64], tmem[UR7], tmem[UR32], idesc[UR33], UP4 ;  /* 0x00ff20403e0075ea */ /* 0x0005e2000a000007 */
[----:B------:R-:W-:Y:S01]  /*34b0*/  UPLOP3.LUT UP4, UPT, UPT, UPT, UPT, 0x80, 0x8 ;  /* 0x000000000008789c */ /* 0x000fe20003f8f070 */
[----:B------:R-:W-:Y:S01]  /*34c0*/  UMOV UR59, 0x40004040 ;  /* 0x40004040003b7882 */ /* 0x000fe20000000000 */
[----:B------:R-:W-:Y:S01]  /*34d0*/  UMOV UR57, 0x40004040 ;  /* 0x4000404000397882 */ /* 0x000fe20000000000 */
[----:B------:R2:W-:Y:S01]  /*34e0*/  UTCHMMA gdesc[UR58], gdesc[UR60], tmem[UR7], tmem[UR30], idesc[UR31], UPT ;  /* 0x00ff1e3c3a0075ea */ /* 0x0005e2000b800007 */
        /* <DEDUP_REMOVED lines=14> */
[----:B------:R-:W-:Y:S01]  /*35d0*/  UMOV UR35, 0x40004040 ;  /* 0x4000404000237882 */ /* 0x000fe20000000000 */
[----:B------:R2:W-:Y:S01]  /*35e0*/  UTCHMMA gdesc[UR38], gdesc[UR40], tmem[UR7], tmem[UR20], idesc[UR21], UPT ;  /* 0x00ff1428260075ea */ /* 0x0005e2000b800007 */
[----:B------:R2:W-:Y:S01]  /*35f0*/  UTCHMMA gdesc[UR34], gdesc[UR36], tmem[UR7], tmem[UR18], idesc[UR19], UPT ;  /* 0x00ff1224220075ea */ /* 0x0005e2000b800007 */
[----:B------:R2:W-:Y:S01]  /*3600*/  UTCBAR [UR11], URZ ;  /* 0x000000ff0b0073e9 */ /* 0x0005e200080000ff */
[----:B------:R-:W-:Y:S01]  /*3610*/  UMOV UR17, UR14 ;  /* 0x0000000e00117c82 */ /* 0x000fe20008000000 */
[----:B------:R-:W-:Y:S05]  /*3620*/  BRA.U UP0, `(.L_x_57) ;  /* 0xfffffffd00007547 */ /* 0x000fea000b83ffff */
.L_x_54:
[----:B------:R-:W-:Y:S01]  /*3630*/  UIADD3 UR15, UPT, UPT, UR15, 0x1, URZ ;  /* 0x000000010f0f7890 */ /* 0x000fe2000fffe0ff */
[C---:B------:R-:W-:Y:S01]  /*3640*/  ISETP.NE.AND P0, PT, R10.reuse, 0x2, PT ;  /* 0x000000020a00780c */ /* 0x040fe20003f05270 */
[----:B--2---:R-:W-:Y:S02]  /*3650*/  UIADD3 UR7, UPT, UPT, UR6, 0xa0, URZ ;  /* 0x000000a006077890 */ /* 0x004fe4000fffe0ff */
[----:B------:R-:W-:Y:S01]  /*3660*/  UISETP.NE.AND UP0, UPT, UR15, 0x4, UPT ;  /* 0x000000040f00788c */ /* 0x000fe2000bf05270 */
[----:B-1----:R-:W-:Y:S02]  /*3670*/  SEL R0, RZ, 0x1, P0 ;  /* 0x00000001ff007807 */ /* 0x002fe40000000000 */
[----:B------:R-:W-:Y:S01]  /*3680*/  SEL R10, R10, RZ, P0 ;  /* 0x000000ff0a0a7207 */ /* 0x000fe20000000000 */
[----:B------:R-:W-:Y:S01]  /*3690*/  USEL UR6, URZ, 0x1, UP0 ;  /* 0x00000001ff067887 */ /* 0x000fe20008000000 */
[----:B------:R-:W-:Y:S01]  /*36a0*/  LOP3.LUT R9, R9, R0, RZ, 0x3c, !PT ;  /* 0x0000000009097212 */ /* 0x000fe200078e3cff */
[----:B------:R-:W-:Y:S01]  /*36b0*/  USEL UR15, UR15, URZ, UP0 ;  /* 0x000000ff0f0f7287 */ /* 0x000fe20008000000 */
[----:B------:R1:W-:Y:S03]  /*36c0*/  UTCBAR [UR7], URZ ;  /* 0x000000ff070073e9 */ /* 0x0003e600080000ff */
[----:B------:R-:W-:Y:S01]  /*36d0*/  LOP3.LUT R11, R11, UR6, RZ, 0x3c, !PT ;  /* 0x000000060b0b7c12 */ /* 0x000fe2000f8e3cff */
[----:B------:R-:W-:Y:S07]  /*36e0*/  @P1 BRA `(.L_x_58) ;  /* 0xfffffff800501947 */ /* 0x000fee000383ffff */
[----:B------:R-:W2:Y:S01]  /*36f0*/  S2UR UR4, SR_CgaCtaId ;  /* 0x00000000000479c3 */ /* 0x000ea20000008800 */
[----:B------:R-:W-:Y:S01]  /*3700*/  ELECT P0, URZ, PT ;  /* 0x0000000000ff782f */ /* 0x000fe20003800000 */
[----:B------:R-:W-:Y:S01]  /*3710*/  IMAD.MOV.U32 R0, RZ, RZ, 0x1 ;  /* 0x00000001ff007424 */ /* 0x000fe200078e00ff */
[----:B------:R-:W-:Y:S01]  /*3720*/  UIADD3 UR5, UPT, UPT, UR5, 0xc0, URZ ;  /* 0x000000c005057890 */ /* 0x000fe2000fffe0ff */
[----:B------:R-:W-:Y:S01]  /*3730*/  SHF.L.U32 R2, R11, 0x1f, RZ ;  /* 0x0000001f0b027819 */ /* 0x000fe200000006ff */
[----:B------:R-:W-:-:S03]  /*3740*/  UMOV UR6, 0x40 ;  /* 0x0000004000067882 */ /* 0x000fc60000000000 */
[----:B------:R-:W-:Y:S01]  /*3750*/  UVIRTCOUNT.DEALLOC.SMPOOL 0x80 ;  /* 0x000000800000784c */ /* 0x000fe20000000000 */
[----:B--2---:R-:W-:Y:S02]  /*3760*/  ULEA UR4, UR4, UR6, 0x18 ;  /* 0x0000000604047291 */ /* 0x004fe4000f8ec0ff */
[----:B------:R-:W-:-:S07]  /*3770*/  ULEA UR6, UR15, UR5, 0x3 ;  /* 0x000000050f067291 */ /* 0x000fce000f8e18ff */
[----:B------:R2:W-:Y:S02]  /*3780*/  @P0 STS.U8 [UR4+0x1c], R0 ;  /* 0x00001c00ff000988 */ /* 0x0005e40008000004 */
[----:B------:R-:W4:Y:S02]  /*3790*/  SYNCS.PHASECHK.TRANS64.TRYWAIT P0, [UR6], R2 ;  /* 0x00000002ff0075a7 */ /* 0x000f240008001106 */
[----:B--2-4-:R-:W-:Y:S05]  /*37a0*/  @!P0 BRA `(.L_x_59) ;  /* 0x0000005800f88947 */ /* 0x014fea0003800000 */
.L_x_148:
[----:B-1----:R-:W-:-:S04]  /*37b0*/  UIADD3 UR7, UPT, UPT, UR15, 0x1, URZ ;  /* 0x000000010f077890 */ /* 0x002fc8000fffe0ff */
[----:B------:R-:W-:-:S04]  /*37c0*/  UISETP.NE.AND UP0, UPT, UR7, 0x4, UPT ;  /* 0x000000040700788c */ /* 0x000fc8000bf05270 */
[----:B------:R-:W-:Y:S02]  /*37d0*/  USEL UR8, URZ, 0x1, UP0 ;  /* 0x00000001ff087887 */ /* 0x000fe40008000000 */
[----:B------:R-:W-:-:S04]  /*37e0*/  USEL UR7, UR7, URZ, UP0 ;  /* 0x000000ff07077287 */ /* 0x000fc80008000000 */
[----:B------:R-:W-:Y:S01]  /*37f0*/  ULEA UR6, UR7, UR5, 0x3 ;  /* 0x0000000507067291 */ /* 0x000fe2000f8e18ff */
[----:B--2---:R-:W-:-:S04]  /*3800*/  LOP3.LUT R2, R11, UR8, RZ, 0x3c, !PT ;  /* 0x000000080b027c12 */ /* 0x004fc8000f8e3cff */
[----:B------:R-:W-:-:S04]  /*3810*/  SHF.L.U32 R3, R2, 0x1f, RZ ;  /* 0x0000001f02037819 */ /* 0x000fc800000006ff */
[----:B------:R-:W1:Y:S02]  /*3820*/  SYNCS.PHASECHK.TRANS64.TRYWAIT P0, [UR6], R3 ;  /* 0x00000003ff0075a7 */ /* 0x000e640008001106 */
[----:B-1----:R-:W-:Y:S05]  /*3830*/  @!P0 BRA `(.L_x_60) ;  /* 0x0000005800ec8947 */ /* 0x002fea0003800000 */
.L_x_150:
        /* <DEDUP_REMOVED lines=9> */
.L_x_152:
[----:B------:R-:W-:-:S04]  /*38d0*/  UIADD3 UR7, UPT, UPT, UR7, 0x1, URZ ;  /* 0x0000000107077890 */ /* 0x000fc8000fffe0ff */
[----:B------:R-:W-:-:S04]  /*38e0*/  UISETP.NE.AND UP0, UPT, UR7, 0x4, UPT ;  /* 0x000000040700788c */ /* 0x000fc8000bf05270 */
[----:B------:R-:W-:Y:S02]  /*38f0*/  USEL UR6, URZ, 0x1, UP0 ;  /* 0x00000001ff067887 */ /* 0x000fe40008000000 */
[----:B------:R-:W-:-:S04]  /*3900*/  USEL UR7, UR7, URZ, UP0 ;  /* 0x000000ff07077287 */ /* 0x000fc80008000000 */
[----:B------:R-:W-:Y:S01]  /*3910*/  ULEA UR7, UR7, UR5, 0x3 ;  /* 0x0000000507077291 */ /* 0x000fe2000f8e18ff */
[----:B------:R-:W-:-:S04]  /*3920*/  LOP3.LUT R2, R2, UR6, RZ, 0x3c, !PT ;  /* 0x0000000602027c12 */ /* 0x000fc8000f8e3cff */
[----:B------:R-:W-:-:S04]  /*3930*/  SHF.L.U32 R2, R2, 0x1f, RZ ;  /* 0x0000001f02027819 */ /* 0x000fc800000006ff */
[----:B------:R-:W2:Y:S02]  /*3940*/  SYNCS.PHASECHK.TRANS64.TRYWAIT P0, [UR7], R2 ;  /* 0x00000002ff0075a7 */ /* 0x000ea40008001107 */
[----:B--2---:R-:W-:Y:S05]  /*3950*/  @!P0 BRA `(.L_x_62) ;  /* 0x0000005800d48947 */ /* 0x004fea0003800000 */
.L_x_154:
[----:B------:R-:W-:Y:S01]  /*3960*/  NOP ;  /* 0x0000000000007918 */ /* 0x000fe20000000000 */
[----:B-1----:R-:W1:Y:S01]  /*3970*/  LDS R0, [UR4+0x14] ;  /* 0x00001404ff007984 */ /* 0x002e620008000800 */
[----:B------:R-:W-:Y:S01]  /*3980*/  ULOP3.LUT UR6, UR16, 0xffff, URZ, 0xc0, !UPT ;  /* 0x0000ffff10067892 */ /* 0x000fe2000f8ec0ff */
[----:B------:R-:W-:Y:S01]  /*3990*/  UMOV UR8, 0xffff ;  /* 0x0000ffff00087882 */ /* 0x000fe20000000000 */
[----:B------:R-:W-:Y:S02]  /*39a0*/  UMOV UR5, 0x1 ;  /* 0x0000000100057882 */ /* 0x000fe40000000000 */
[----:B------:R-:W-:-:S04]  /*39b0*/  USHF.R.U32.HI UR6, URZ, 0x5, UR6 ;  /* 0x00000005ff067899 */ /* 0x000fc80008011606 */
[----:B------:R-:W-:Y:S02]  /*39c0*/  USHF.L.U32 UR8, UR8, UR6, URZ ;  /* 0x0000000608087299 */ /* 0x000fe400080006ff */
[----:B------:R-:W-:-:S04]  /*39d0*/  USHF.L.U32 UR5, UR5, UR6, URZ ;  /* 0x0000000605057299 */ /* 0x000fc800080006ff */
[----:B-1----:R-:W-:-:S04]  /*39e0*/  LOP3.LUT R0, R0, UR8, RZ, 0xc0, !PT ;  /* 0x0000000800007c12 */ /* 0x002fc8000f8ec0ff */
[----:B------:R-:W-:-:S13]  /*39f0*/  ISETP.NE.AND P0, PT, R0, UR8, PT ;  /* 0x0000000800007c0c */ /* 0x000fda000bf05270 */
[----:B------:R-:W-:Y:S05]  /*3a00*/  @P0 BRA `(.L_x_63) ;  /* 0x0000000000580947 */ /* 0x000fea0003800000 */
[----:B------:R-:W1:Y:S02]  /*3a10*/  LDS R0, [UR4+0x18] ;  /* 0x00001804ff007984 */ /* 0x000e640008000800 */
[----:B-1----:R-:W-:-:S04]  /*3a20*/  LOP3.LUT R0, R0, UR5, RZ, 0xc0, !PT ;  /* 0x0000000500007c12 */ /* 0x002fc8000f8ec0ff */
[----:B------:R-:W-:-:S13]  /*3a30*/  ISETP.NE.AND P0, PT, R0, UR5, PT ;  /* 0x0000000500007c0c */ /* 0x000fda000bf05270 */
[----:B------:R-:W-:Y:S05]  /*3a40*/  @P0 BRA `(.L_x_64) ;  /* 0x00000000003c0947 */ /* 0x000fea0003800000 */
[----:B------:R-:W1:Y:S01]  /*3a50*/  S2R R2, SR_LANEID ;  /* 0x0000000000027919 */ /* 0x000e620000000000 */
[----:B------:R-:W-:Y:S01]  /*3a60*/  ULOP3.LUT UR8, URZ, UR8, URZ, 0x33, !UPT ;  /* 0x00000008ff087292 */ /* 0x000fe2000f8e33ff */
[----:B------:R-:W-:Y:S02]  /*3a70*/  VOTEU.ANY UR7, UPT, PT ;  /* 0x0000000000077886 */ /* 0x000fe400038e0100 */
[----:B------:R-:W-:-:S03]  /*3a80*/  UFLO.U32 UR7, UR7 ;  /* 0x00000007000772bd */ /* 0x000fc600080e0000 */
[----:B------:R-:W-:-:S04]  /*3a90*/  IMAD.U32 R0, RZ, RZ, UR8 ;  /* 0x00000008ff007e24 */ /* 0x000fc8000f8e00ff */
[----:B------:R2:W4:Y:S02]  /*3aa0*/  REDUX UR6, R0 ;  /* 0x00000000000673c4 */ /* 0x0005240000000000 */
[----:B------:R1:W-:Y:S02]  /*3ab0*/  UTCATOMSWS.AND URZ, UR8 ;  /* 0x0000000800ff79e3 */ /* 0x0003e40008000000 */
[----:B-1----:R-:W-:Y:S02]  /*3ac0*/  ISETP.EQ.U32.AND P0, PT, R2, UR7, PT ;  /* 0x0000000702007c0c */ /* 0x002fe4000bf02070 */
[----:B--2---:R-:W-:Y:S02]  /*3ad0*/  LOP3.LUT R0, RZ, UR5, RZ, 0x33, !PT ;  /* 0x00000005ff007c12 */ /* 0x004fe4000f8e33ff */
[----:B----4-:R-:W-:Y:S02]  /*3ae0*/  MOV R2, UR6 ;  /* 0x0000000600027c02 */ /* 0x010fe40008000f00 */
[----:B------:R-:W1:Y:S07]  /*3af0*/  REDUX UR5, R0 ;  /* 0x00000000000573c4 */ /* 0x000e6e0000000000 */
[----:B------:R2:W-:Y:S01]  /*3b00*/  @P0 ATOMS.AND RZ, [UR4+0x14], R2 ;  /* 0x00001402ffff098c */ /* 0x0005e2000a800004 */
[----:B-1----:R-:W-:-:S05]  /*3b10*/  IMAD.U32 R0, RZ, RZ, UR5 ;  /* 0x00000005ff007e24 */ /* 0x002fca000f8e00ff */
[----:B------:R2:W-:Y:S01]  /*3b20*/  @P0 ATOMS.AND RZ, [UR4+0x18], R0 ;  /* 0x00001800ffff098c */ /* 0x0005e2000a800004 */
[----:B------:R-:W-:Y:S05]  /*3b30*/  BRA `(.L_x_65) ;  /* 0x0000000000147947 */ /* 0x000fea0003800000 */
.L_x_64:
[----:B------:R-:W-:Y:S02]  /*3b40*/  MOV R2, 0x3b60 ;  /* 0x00003b6000027802 */ /* 0x000fe40000000f00 */
[----:B---3-5:R-:W-:Y:S05]  /*3b50*/  CALL.REL.NOINC `($__internal_0_$__cuda_sm10x_tcgen05_guardrail_trap_col_being_dealloced_not_returned_by_alloc) ;  /* 0x0000005c00bc7944 */ /* 0x028fea0003c00000 */
[----:B------:R-:W-:Y:S05]  /*3b60*/  BRA `(.L_x_65) ;  /* 0x0000000000087947 */ /* 0x000fea0003800000 */
.L_x_63:
[----:B------:R-:W-:Y:S02]  /*3b70*/  MOV R2, 0x3b90 ;  /* 0x00003b9000027802 */ /* 0x000fe40000000f00 */
[----:B---3-5:R-:W-:Y:S05]  /*3b80*/  CALL.REL.NOINC `($__internal_2_$__cuda_sm10x_tcgen05_guardrail_trap_unallocated_columns_being_dealloced) ;  /* 0x0000005c00c87944 */ /* 0x028fea0003c00000 */
.L_x_65:
[----:B------:R-:W-:Y:S01]  /*3b90*/  NOP ;  /* 0x0000000000007918 */ /* 0x000fe20000000000 */
[----:B------:R-:W-:Y:S05]  /*3ba0*/  EXIT ;  /* 0x000000000000794d */ /* 0x000fea0003800000 */
.L_x_47:
[----:B------:R-:W-:-:S09]  /*3bb0*/  UISETP.NE.OR UP2, UPT, UR8, 0x3, !UP2 ;  /* 0x000000030800788c */ /* 0x000fd2000d745670 */
[----:B------:R-:W-:Y:S05]  /*3bc0*/  BRA.U UP2, `(.L_x_66) ;  /* 0x0000001102087547 */ /* 0x000fea000b800000 */
[----:B------:R-:W1:Y:S01]  /*3bd0*/  LDC R0, c[0x0][0xb30] ;  /* 0x0002cc00ff007b82 */ /* 0x000e620000000800 */
[----:B------:R-:W2:Y:S01]  /*3be0*/  LDCU.64 UR8, c[0x0][0x888] ;  /* 0x00011100ff0877ac */ /* 0x000ea20008000a00 */
[----:B------:R-:W-:Y:S02]  /*3bf0*/  HFMA2 R27, -RZ, RZ, 0, 0 ;  /* 0x00000000ff1b7431 */ /* 0x000fe400000001ff */
[----:B------:R-:W-:Y:S01]  /*3c00*/  IMAD.MOV.U32 R29, RZ, RZ, 0x1 ;  /* 0x00000001ff1d7424 */ /* 0x000fe200078e00ff */
[----:B------:R-:W-:Y:S01]  /*3c10*/  MOV R25, 0x2000 ;  /* 0x0000200000197802 */ /* 0x000fe20000000f00 */
[----:B------:R-:W4:Y:S01]  /*3c20*/  LDCU.64 UR4, c[0x0][0x890] ;  /* 0x00011200ff0477ac */ /* 0x000f220008000a00 */
[----:B------:R-:W-:Y:S01]  /*3c30*/  IMAD.MOV.U32 R28, RZ, RZ, RZ ;  /* 0x000000ffff1c7224 */ /* 0x000fe200078e00ff */
[----:B------:R-:W3:Y:S01]  /*3c40*/  LDC R24, c[0x0][0x370] ;  /* 0x0000dc00ff187b82 */ /* 0x000ee20000000800 */
[----:B------:R-:W-:Y:S01]  /*3c50*/  UMOV UR7, 0x400 ;  /* 0x0000040000077882 */ /* 0x000fe20000000000 */
[----:B------:R-:W-:-:S02]  /*3c60*/  UPLOP3.LUT UP1, UPT, UPT, UPT, UPT, 0x40, 0x4 ;  /* 0x000000000004789c */ /* 0x000fc40003f2e870 */
[----:B------:R-:W-:-:S04]  /*3c70*/  ULEA UR7, UR37, UR7, 0x18 ;  /* 0x0000000725077291 */ /* 0x000fc8000f8ec0ff */
[----:B------:R-:W3:Y:S01]  /*3c80*/  LDC R3, c[0x0][0xb0c] ;  /* 0x0002c300ff037b82 */ /* 0x000ee20000000800 */
[----:B------:R-:W-:Y:S02]  /*3c90*/  UIADD3 UR13, UPT, UPT, UR7, 0x48, URZ ;  /* 0x00000048070d7890 */ /* 0x000fe4000fffe0ff */
[----:B--2---:R-:W-:Y:S02]  /*3ca0*/  UISETP.NE.U32.AND UP2, UPT, UR8, URZ, UPT ;  /* 0x000000ff0800728c */ /* 0x004fe4000bf45070 */
[----:B------:R-:W-:Y:S02]  /*3cb0*/  UIADD3 UR33, UPT, UPT, UR7, 0x30, URZ ;  /* 0x0000003007217890 */ /* 0x000fe4000fffe0ff */
[----:B----4-:R-:W-:Y:S01]  /*3cc0*/  UISETP.NE.U32.AND UP3, UPT, UR4, URZ, UPT ;  /* 0x000000ff0400728c */ /* 0x010fe2000bf65070 */
[----:B------:R-:W2:Y:S01]  /*3cd0*/  LDC R18, c[0x0][0xb20] ;  /* 0x0002c800ff127b82 */ /* 0x000ea20000000800 */
[----:B-1----:R-:W-:Y:S01]  /*3ce0*/  ISETP.NE.AND P1, PT, R0, 0x1, PT ;  /* 0x000000010000780c */ /* 0x002fe20003f25270 */
[----:B------:R-:W-:-:S02]  /*3cf0*/  UISETP.NE.AND.EX UP2, UPT, UR9, URZ, UPT, UP2 ;  /* 0x000000ff0900728c */ /* 0x000fc4000bf45320 */
[----:B------:R-:W-:Y:S02]  /*3d00*/  UIADD3 UR25, UPT, UPT, UR7, 0x38, URZ ;  /* 0x0000003807197890 */ /* 0x000fe4000fffe0ff */
[----:B------:R-:W-:Y:S02]  /*3d10*/  UIADD3 UR17, UPT, UPT, UR7, 0x40, URZ ;  /* 0x0000004007117890 */ /* 0x000fe4000fffe0ff */
[----:B------:R-:W1:Y:S01]  /*3d20*/  LDC.64 R30, c[0x0][0x348] ;  /* 0x0000d200ff1e7b82 */ /* 0x000e620000000a00 */
[----:B------:R-:W-:Y:S02]  /*3d30*/  UPRMT UR13, UR37, 0x654, UR13 ;  /* 0x00000654250d7896 */ /* 0x000fe4000800000d */
[----:B------:R-:W-:-:S05]  /*3d40*/  UISETP.NE.AND.EX UP3, UPT, UR5, URZ, UPT, UP3 ;  /* 0x000000ff0500728c */ /* 0x000fca000bf65330 */
[----:B------:R-:W4:Y:S08]  /*3d50*/  LDC.64 R16, c[0x0][0xb10] ;  /* 0x0002c400ff107b82 */ /* 0x000f300000000a00 */
[----:B------:R-:W1:Y:S08]  /*3d60*/  LDC.64 R6, c[0x0][0xb18] ;  /* 0x0002c600ff067b82 */ /* 0x000e700000000a00 */
[----:B------:R-:W1:Y:S08]  /*3d70*/  LDC.64 R4, c[0x0][0xb28] ;  /* 0x0002ca00ff047b82 */ /* 0x000e700000000a00 */
[----:B--23--:R-:W1:Y:S02]  /*3d80*/  LDC R19, c[0x0][0x374] ;  /* 0x0000dd00ff137b82 */ /* 0x00ce640000000800 */
.L_x_77:
[C---:B------:R-:W-:Y:S02]  /*3d90*/  LEA R0, R28.reuse, UR7, 0x3 ;  /* 0x000000071c007c11 */ /* 0x040fe4000f8e18ff */
[----:B------:R-:W-:Y:S02]  /*3da0*/  SHF.L.U32 R2, R27, 0x1f, RZ ;  /* 0x0000001f1b027819 */ /* 0x000fe400000006ff */
[----:B------:R-:W-:Y:S02]  /*3db0*/  LEA R20, R28, UR7, 0x4 ;  /* 0x000000071c147c11 */ /* 0x000fe4000f8e20ff */
[----:B--2---:R-:W2:Y:S02]  /*3dc0*/  SYNCS.PHASECHK.TRANS64.TRYWAIT P0, [R0+URZ+0x80], R2 ;  /* 0x00008002000075a7 */ /* 0x004ea400080011ff */
[----:B--2---:R-:W-:Y:S05]  /*3dd0*/  @!P0 BRA `(.L_x_67) ;  /* 0x0000005400cc8947 */ /* 0x004fea0003800000 */
.L_x_155:
[----:B------:R-:W-:Y:S01]  /*3de0*/  ISETP.GE.AND P0, PT, R40, 0x1, PT ;  /* 0x000000012800780c */ /* 0x000fe20003f06270 */
[----:B------:R-:W3:Y:S01]  /*3df0*/  LDS.128 R20, [R20+0x110] ;  /* 0x0001100014147984 */ /* 0x000ee20000000c00 */
[----:B--2---:R-:W-:Y:S01]  /*3e00*/  VIADD R0, R0, 0x90 ;  /* 0x0000009000007836 */ /* 0x004fe20000000000 */
[----:B------:R-:W-:Y:S01]  /*3e10*/  @!PT LDS RZ, [RZ] ;  /* 0x00000000fffff984 */ /* 0x000fe20000000800 */
[----:B------:R-:W-:Y:S01]  /*3e20*/  @!PT LDS RZ, [RZ] ;  /* 0x00000000fffff984 */ /* 0x000fe20000000800 */
[----:B------:R-:W-:Y:S01]  /*3e30*/  @!PT LDS RZ, [RZ] ;  /* 0x00000000fffff984 */ /* 0x000fe20000000800 */
[----:B------:R-:W-:Y:S01]  /*3e40*/  @!PT LDS RZ, [RZ] ;  /* 0x00000000fffff984 */ /* 0x000fe20000000800 */
[----:B------:R2:W-:Y:S06]  /*3e50*/  MEMBAR.ALL.CTA ;  /* 0x0000000000007992 */ /* 0x0005ec0000008000 */
[----:B--2---:R-:W2:Y:S01]  /*3e60*/  FENCE.VIEW.ASYNC.S ;  /* 0x00000000000073c6 */ /* 0x004ea20000000000 */
[----:B------:R-:W-:Y:S04]  /*3e70*/  PRMT R0, RZ, 0x654, R0 ;  /* 0x00000654ff007816 */ /* 0x000fe80000000000 */
[----:B--2---:R2:W-:Y:S01]  /*3e80*/  SYNCS.ARRIVE.TRANS64.RED.A1T0 RZ, [R0+URZ], RZ ;  /* 0x000000ff00ff79a7 */ /* 0x0045e200081004ff */
[----:B---3--:R-:W-:Y:S11]  /*3e90*/  LOP3.LUT P3, RZ, R22, 0x1, RZ, 0xc0, !PT ;  /* 0x0000000116ff7812 */ /* 0x008ff6000786c0ff */
[----:B------:R-:W-:Y:S02]  /*3ea0*/  @!UPT UIADD3 URZ, UPT, UPT, URZ, URZ, URZ ;  /* 0x000000fffffff290 */ /* 0x000fe4000fffe0ff */
[----:B------:R-:W-:Y:S02]  /*3eb0*/  @P3 MOV R11, R20 ;  /* 0x00000014000b3202 */ /* 0x000fe40000000f00 */
[----:B------:R-:W-:Y:S01]  /*3ec0*/  @P3 LOP3.LUT R10, R21, 0xffff, RZ, 0xc0, !PT ;  /* 0x0000ffff150a3812 */ /* 0x000fe200078ec0ff */
[----:B--2---:R-:W-:Y:S06]  /*3ed0*/  @!P0 BRA `(.L_x_68) ;  /* 0x0000000000a48947 */ /* 0x004fec0003800000 */
[-C--:B-1----:R-:W-:Y:S01]  /*3ee0*/  IMAD.HI.U32 R0, R19, R7.reuse, RZ ;  /* 0x0000000713007227 */ /* 0x082fe200078e00ff */
[----:B------:R-:W-:Y:S02]  /*3ef0*/  ISETP.NE.AND P0, PT, R6, 0x1, PT ;  /* 0x000000010600780c */ /* 0x000fe40003f05270 */
[----:B------:R-:W-:Y:S01]  /*3f00*/  ISETP.NE.AND P2, PT, R40, 0x1, PT ;  /* 0x000000012800780c */ /* 0x000fe20003f45270 */
[----:B----4-:R-:W-:Y:S01]  /*3f10*/  IMAD.HI.U32 R9, R24, R16, RZ ;  /* 0x0000001018097227 */ /* 0x010fe200078e00ff */
[----:B------:R-:W-:Y:S02]  /*3f20*/  SHF.R.U32.HI R0, RZ, R18, R0 ;  /* 0x00000012ff007219 */ /* 0x000fe40000011600 */
[----:B------:R-:W-:Y:S01]  /*3f30*/  ISETP.NE.AND P4, PT, R3, 0x1, PT ;  /* 0x000000010300780c */ /* 0x000fe20003f85270 */
[----:B------:R-:W-:Y:S01]  /*3f40*/  IMAD.HI.U32 R13, R10, R7, RZ ;  /* 0x000000070a0d7227 */ /* 0x000fe200078e00ff */
[----:B------:R-:W-:Y:S02]  /*3f50*/  SHF.R.U32.HI R9, RZ, R17, R9 ;  /* 0x00000011ff097219 */ /* 0x000fe40000011609 */
[----:B------:R-:W-:Y:S01]  /*3f60*/  SEL R0, R19, R0, !P0 ;  /* 0x0000000013007207 */ /* 0x000fe20004000000 */
[----:B------:R-:W-:Y:S01]  /*3f70*/  IMAD.HI.U32 R12, R11, R16, RZ ;  /* 0x000000100b0c7227 */ /* 0x000fe200078e00ff */
[----:B------:R-:W-:Y:S03]  /*3f80*/  SEL R9, R24, R9, !P4 ;  /* 0x0000000918097207 */ /* 0x000fe60006000000 */
[-C--:B------:R-:W-:Y:S01]  /*3f90*/  IMAD.HI.U32 R8, R0, R4.reuse, RZ ;  /* 0x0000000400087227 */ /* 0x080fe200078e00ff */
[----:B------:R-:W-:Y:S03]  /*3fa0*/  SHF.R.U32.HI R12, RZ, R17, R12 ;  /* 0x00000011ff0c7219 */ /* 0x000fe6000001160c */
[----:B------:R-:W-:Y:S01]  /*3fb0*/  IMAD.HI.U32 R2, R9, R4, RZ ;  /* 0x0000000409027227 */ /* 0x000fe200078e00ff */
[-C--:B------:R-:W-:Y:S02]  /*3fc0*/  @P2 SHF.R.U32.HI R0, RZ, R5.reuse, R8 ;  /* 0x00000005ff002219 */ /* 0x080fe40000011608 */
[----:B------:R-:W-:Y:S02]  /*3fd0*/  SHF.R.U32.HI R8, RZ, R18, R13 ;  /* 0x00000012ff087219 */ /* 0x000fe4000001160d */
[----:B------:R-:W-:Y:S01]  /*3fe0*/  @P2 SHF.R.U32.HI R9, RZ, R5, R2 ;  /* 0x00000005ff092219 */ /* 0x000fe20000011602 */
[----:B------:R-:W-:Y:S01]  /*3ff0*/  IMAD R0, R40, R0, RZ ;  /* 0x0000000028007224 */ /* 0x000fe200078e02ff */
[----:B------:R-:W-:Y:S02]  /*4000*/  SEL R8, R10, R8, !P0 ;  /* 0x000000080a087207 */ /* 0x000fe40004000000 */
[----:B------:R-:W-:Y:S01]  /*4010*/  SEL R2, R11, R12, !P4 ;  /* 0x0000000c0b027207 */ /* 0x000fe20006000000 */
[----:B------:R-:W-:Y:S01]  /*4020*/  IMAD R12, R40, R9, RZ ;  /* 0x00000009280c7224 */ /* 0x000fe200078e02ff */
[C---:B------:R-:W-:Y:S01]  /*4030*/  ISETP.GE.AND P0, PT, R8.reuse, R0, PT ;  /* 0x000000000800720c */ /* 0x040fe20003f06270 */
[----:B------:R-:W-:Y:S03]  /*4040*/  IMAD.HI.U32 R0, R8, R4, RZ ;  /* 0x0000000408007227 */ /* 0x000fe600078e00ff */
[----:B------:R-:W-:Y:S02]  /*4050*/  ISETP.GE.OR P0, PT, R2, R12, P0 ;  /* 0x0000000c0200720c */ /* 0x000fe40000706670 */
[-C--:B------:R-:W-:Y:S04]  /*4060*/  SHF.R.U32.HI R0, RZ, R5.reuse, R0 ;  /* 0x00000005ff007219 */ /* 0x080fe80000011600 */
[----:B------:R-:W-:Y:S05]  /*4070*/  SEL R13, R8, R0, !P2 ;  /* 0x00000000080d7207 */ /* 0x000fea0005000000 */
[----:B------:R-:W-:Y:S02]  /*4080*/  IMAD.MOV R12, RZ, RZ, -R13 ;  /* 0x000000ffff0c7224 */ /* 0x000fe400078e0a0d */
[----:B------:R-:W-:Y:S04]  /*4090*/  @!P0 IMAD.HI.U32 R0, R2, R4, RZ ;  /* 0x0000000402008227 */ /* 0x000fe800078e00ff */
[----:B------:R-:W-:Y:S01]  /*40a0*/  IMAD R12, R40, R12, R8 ;  /* 0x0000000c280c7224 */ /* 0x000fe200078e0208 */
[----:B------:R-:W-:Y:S04]  /*40b0*/  @!P0 SHF.R.U32.HI R0, RZ, R5, R0 ;  /* 0x00000005ff008219 */ /* 0x000fe80000011600 */
[----:B------:R-:W-:Y:S04]  /*40c0*/  @!P0 SEL R0, R2, R0, !P2 ;  /* 0x0000000002008207 */ /* 0x000fe80005000000 */
[----:B------:R-:W-:Y:S01]  /*40d0*/  @!P0 IADD3 R13, PT, PT, R13, -R0, RZ ;  /* 0x800000000d0d8210 */ /* 0x000fe20007ffe0ff */
[----:B------:R-:W-:Y:S01]  /*40e0*/  @!P0 IMAD R0, R9, R12, R0 ;  /* 0x0000000c09008224 */ /* 0x000fe200078e0200 */
[----:B------:R-:W-:Y:S01]  /*40f0*/  IADD3 R9, PT, PT, -R8, RZ, RZ ;  /* 0x000000ff08097210 */ /* 0x000fe20007ffe1ff */
[--C-:B------:R-:W-:Y:S02]  /*4100*/  IMAD.MOV R12, RZ, RZ, -R2.reuse ;  /* 0x000000ffff0c7224 */ /* 0x100fe400078e0a02 */
[----:B------:R-:W-:Y:S02]  /*4110*/  @!P0 IMAD R8, R13, R40, R2 ;  /* 0x000000280d088224 */ /* 0x000fe400078e0202 */
[----:B------:R-:W-:Y:S02]  /*4120*/  @!P0 IMAD.MOV.U32 R2, RZ, RZ, R0 ;  /* 0x000000ffff028224 */ /* 0x000fe400078e0000 */
[----:B------:R-:W-:Y:S02]  /*4130*/  IMAD R11, R3, R12, R11 ;  /* 0x0000000c030b7224 */ /* 0x000fe400078e020b */
[----:B------:R-:W-:Y:S02]  /*4140*/  IMAD R10, R6, R9, R10 ;  /* 0x00000009060a7224 */ /* 0x000fe400078e020a */
[----:B------:R-:W-:Y:S02]  /*4150*/  IMAD R11, R2, R3, R11 ;  /* 0x00000003020b7224 */ /* 0x000fe400078e020b */
[----:B------:R-:W-:Y:S02]  /*4160*/  IMAD R10, R8, R6, R10 ;  /* 0x00000006080a7224 */ /* 0x000fe400078e020a */
.L_x_68:
[----:B------:R-:W-:Y:S05]  /*4170*/  BRA.U UP1, `(.L_x_69) ;  /* 0x0000000101107547 */ /* 0x000fea000b800000 */
[----:B------:R-:W-:Y:S04]  /*4180*/  MOV R2, UR6 ;  /* 0x0000000600027c02 */ /* 0x000fe80008000f00 */
[----:B------:R-:W-:Y:S04]  /*4190*/  SHF.L.U32 R2, R2, 0x1f, RZ ;  /* 0x0000001f02027819 */ /* 0x000fe800000006ff */
[----:B------:R-:W2:Y:S02]  /*41a0*/  SYNCS.PHASECHK.TRANS64.TRYWAIT P0, [UR7+0x78], R2 ;  /* 0x00007802ff0075a7 */ /* 0x000ea40008001107 */
[----:B--2---:R-:W-:Y:S05]  /*41b0*/  @!P0 BRA `(.L_x_70) ;  /* 0x0000005000e88947 */ /* 0x004fea0003800000 */
.L_x_69:
[----:B------:R-:W-:Y:S02]  /*41c0*/  R2UR UR35, R15 ;  /* 0x000000000f2372ca */ /* 0x000fe400000e0000 */
[----:B------:R-:W-:Y:S02]  /*41d0*/  R2UR UR34, R14 ;  /* 0x000000000e2272ca */ /* 0x000fe400000e0000 */
[----:B------:R-:W-:Y:S02]  /*41e0*/  ISETP.NE.U32.AND P2, PT, RZ, UR4, PT ;  /* 0x00000004ff007c0c */ /* 0x000fe4000bf45070 */
[----:B------:R-:W-:Y:S02]  /*41f0*/  SHF.L.U32 R14, R29, 0x1f, RZ ;  /* 0x0000001f1d0e7819 */ /* 0x000fe400000006ff */
[----:B------:R-:W-:Y:S05]  /*4200*/  ISETP.NE.AND.EX P2, PT, RZ, UR5, PT, P2 ;  /* 0x00000005ff007c0c */ /* 0x000fea000bf45320 */
[----:B------:R-:W-:Y:S02]  /*4210*/  USHF.L.U32 UR35, UR35, 0x7, URZ ;  /* 0x0000000723237899 */ /* 0x000fe400080006ff */
[----:B------:R-:W-:Y:S01]  /*4220*/  USHF.L.U32 UR34, UR34, 0x7, URZ ;  /* 0x0000000722227899 */ /* 0x000fe200080006ff */
[----:B------:R-:W-:Y:S11]  /*4230*/  BRA.U !UP3, `(.L_x_71) ;  /* 0x000000010b347547 */ /* 0x000ff6000b800000 */
[----:B------:R-:W-:Y:S01]  /*4240*/  UPLOP3.LUT UP0, UPT, UPT, UPT, UP2, 0x80, 0x8 ;  /* 0x000000000008789c */ /* 0x000fe20003f0f020 */
[----:B--2---:R-:W-:Y:S02]  /*4250*/  HFMA2 R0, -RZ, RZ, 0, 5.9604644775390625e-08 ;  /* 0x00000001ff007431 */ /* 0x004fe400000001ff */
[----:B------:R-:W-:Y:S03]  /*4260*/  IMAD.MOV.U32 R88, RZ, RZ, 0x1 ;  /* 0x00000001ff587424 */ /* 0x000fe600078e00ff */
[----:B------:R-:W-:Y:S05]  /*4270*/  PLOP3.LUT P0, PT, PT, PT, UP0, 0x80, 0x8 ;  /* 0x000000000008781c */ /* 0x000fea0003f0f008 */
[----:B------:R-:W2:Y:S01]  /*4280*/  @UP0 LDCU.64 UR10, c[0x0][0x888] ;  /* 0x00011100ff0a07ac */ /* 0x000ea20008000a00 */
[----:B------:R-:W-:Y:S07]  /*4290*/  @UP0 UIMAD UR8, UR36, UR4, URZ ;  /* 0x00000004240802a4 */ /* 0x000fee000f8e02ff */
[----:B------:R-:W-:Y:S01]  /*42a0*/  @!P0 PRMT R88, R0, 0x7610, R88 ;  /* 0x0000761000588816 */ /* 0x000fe20000000058 */
[----:B--2---:R-:W-:Y:S03]  /*42b0*/  @UP0 UIMAD.WIDE UR10, UR8, 0x4, UR10 ;  /* 0x00000004080a08a5 */ /* 0x004fe6000f8e020a */
[----:B------:R-:W2:Y:S03]  /*42c0*/  @!UP0 LDCU UR8, c[0x0][0x880] ;  /* 0x00011000ff0887ac */ /* 0x000ea60008000800 */
[----:B------:R-:W-:Y:S01]  /*42d0*/  IMAD.U32 R8, RZ, RZ, UR10 ;  /* 0x0000000aff087e24 */ /* 0x000fe2000f8e00ff */
[----:B------:R-:W-:Y:S05]  /*42e0*/  MOV R9, UR11 ;  /* 0x0000000b00097c02 */ /* 0x000fea0008000f00 */
[----:B-----5:R3:W5:Y:S02]  /*42f0*/  @P0 LDG.E R49, desc[UR46][R8.64] ;  /* 0x0000002e08310981 */ /* 0x020764000c1e1900 */
[----:B--23--:R-:W-:Y:S07]  /*4300*/  @!P0 IMAD.U32 R49, RZ, RZ, UR8 ;  /* 0x00000008ff318e24 */ /* 0x00cfee000f8e00ff */
.L_x_71:
[----:B-----5:R-:W-:Y:S01]  /*4310*/  @!P2 FSETP.EQ.AND P0, PT, R49, RZ, PT ;  /* 0x000000ff3100a20b */ /* 0x020fe20003f02000 */
[----:B------:R-:W-:Y:S01]  /*4320*/  @!UPT UIADD3 URZ, UPT, UPT, URZ, URZ, URZ ;  /* 0x000000fffffff290 */ /* 0x000fe2000fffe0ff */
[----:B------:R-:W-:Y:S11]  /*4330*/  @!P2 BRA `(.L_x_72) ;  /* 0x000000000014a947 */ /* 0x000ff60003800000 */
[----:B------:R-:W-:Y:S02]  /*4340*/  LOP3.LUT P2, RZ, R88, 0xff, RZ, 0xc0, !PT ;  /* 0x000000ff58ff7812 */ /* 0x000fe4000784c0ff */
[----:B------:R-:W-:Y:S04]  /*4350*/  PLOP3.LUT P0, PT, PT, PT, UP0, 0x80, 0x8 ;  /* 0x000000000008781c */ /* 0x000fe80003f0f008 */
[----:B------:R-:W-:Y:S07]  /*4360*/  PLOP3.LUT P0, PT, P0, PT, PT, 0x8, 0x80 ;  /* 0x000000000080781c */ /* 0x000fee000070e170 */
[----:B------:R-:W-:Y:S11]  /*4370*/  @P2 FSETP.EQ.AND P0, PT, R49, RZ, PT ;  /* 0x000000ff3100220b */ /* 0x000ff60003f02000 */
[----:B------:R-:W-:Y:S02]  /*4380*/  @!UPT UIADD3 URZ, UPT, UPT, URZ, URZ, URZ ;  /* 0x000000fffffff290 */ /* 0x000fe4000fffe0ff */
.L_x_72:
[----:B------:R-:W3:Y:S01]  /*4390*/  SYNCS.PHASECHK.TRANS64.TRYWAIT P2, [UR7+0x50], R14 ;  /* 0x0000500eff0075a7 */ /* 0x000ee20008041107 */
[----:B------:R-:W-:Y:S04]  /*43a0*/  ELECT P4, URZ, PT ;  /* 0x0000000000ff782f */ /* 0x000fe80003880000 */
[----:B------:R-:W-:Y:S11]  /*43b0*/  PLOP3.LUT P4, PT, P0, P4, PT, 0xf2, 0x2f ;  /* 0x00000000002f781c */ /* 0x000ff60000789e72 */
[----:B------:R-:W-:Y:S02]  /*43c0*/  @!UPT UIADD3 URZ, UPT, UPT, URZ, URZ, URZ ;  /* 0x000000fffffff290 */ /* 0x000fe4000fffe0ff */
[----:B-1----:R-:W-:Y:S05]  /*43d0*/  @!P4 IADD3 R8, P0, PT, R30, 0x580, RZ ;  /* 0x000005801e08c810 */ /* 0x002fea0007f1e0ff */
[----:B--2---:R-:W-:Y:S01]  /*43e0*/  @!P4 IMAD.X R2, RZ, RZ, R31, P0 ;  /* 0x000000ffff02c224 */ /* 0x004fe200000e061f */
[----:B---3--:R-:W-:Y:S07]  /*43f0*/  @!P2 BRA `(.L_x_73) ;  /* 0x000000500070a947 */ /* 0x008fee0003800000 */
.L_x_158:
[----:B------:R-:W-:Y:S01]  /*4400*/  @!P4 R2UR UR8, R2 ;  /* 0x000000000208c2ca */ /* 0x000fe200000e0000 */
[----:B------:R-:W-:Y:S01]  /*4410*/  VOTEU.ALL UP1, P4 ;  /* 0x0000000000ff7886 */ /* 0x000fe20002020000 */
[----:B------:R-:W-:Y:S01]  /*4420*/  @!P4 R2UR UR9, R8 ;  /* 0x000000000809c2ca */ /* 0x000fe200000e0000 */
[----:B-1----:R-:W-:Y:S01]  /*4430*/  @!P4 IMAD.MOV.U32 R0, RZ, RZ, 0x2000 ;  /* 0x00002000ff00c424 */ /* 0x002fe200078e00ff */
[----:B------:R-:W-:Y:S01]  /*4440*/  UMOV UR10, 0x0 ;  /* 0x00000000000a7882 */ /* 0x000fe20000000000 */
[----:B------:R-:W-:Y:S01]  /*4450*/  UMOV UR11, 0x10000000 ;  /* 0x10000000000b7882 */ /* 0x000fe20000000000 */
[----:B------:R-:W-:Y:S01]  /*4460*/  @!UP1 UIADD3 UR32, UPT, UPT, UR7, 0x200, URZ ;  /* 0x0000020007209890 */ /* 0x000fe2000fffe0ff */
[----:B------:R-:W-:Y:S06]  /*4470*/  VOTEU.ALL UP1, P4 ;  /* 0x0000000000ff7886 */ /* 0x000fec0002020000 */
[----:B------:R-:W-:Y:S01]  /*4480*/  IMAD.U32 R9, RZ, RZ, UR8 ;  /* 0x00000008ff097e24 */ /* 0x000fe2000f8e00ff */
[----:B------:R-:W-:Y:S01]  /*4490*/  UPRMT UR8, UR37, 0x654, UR33 ;  /* 0x0000065425087896 */ /* 0x000fe20008000021 */
[----:B------:R-:W-:Y:S03]  /*44a0*/  IMAD.U32 R8, RZ, RZ, UR9 ;  /* 0x00000009ff087e24 */ /* 0x000fe6000f8e00ff */
[----:B------:R-:W-:Y:S02]  /*44b0*/  @!P4 R2UR UR15, R9 ;  /* 0x00000000090fc2ca */ /* 0x000fe400000e0000 */
[----:B------:R-:W-:Y:S02]  /*44c0*/  @!P4 R2UR UR14, R8 ;  /* 0x00000000080ec2ca */ /* 0x000fe400000e0000 */
[----:B------:R-:W-:Y:S05]  /*44d0*/  @!P4 IADD3 R8, P0, PT, R30, 0x580, RZ ;  /* 0x000005801e08c810 */ /* 0x000fea0007f1e0ff */
[----:B------:R-:W-:Y:S06]  /*44e0*/  @!P4 IMAD.X R2, RZ, RZ, R31, P0 ;  /* 0x000000ffff02c224 */ /* 0x000fec00000e061f */
[----:B------:R1:W-:Y:S01]  /*44f0*/  @!UP1 UTMALDG.3D [UR32], [UR14], desc[UR10] ;  /* 0x00000a200e0095b4 */ /* 0x0003e20008011000 */
[----:B------:R1:W-:Y:S01]  /*4500*/  @!P4 SYNCS.ARRIVE.TRANS64.RED.A0TR RZ, [UR7+0x30], R0 ;  /* 0x00003000ffffc9a7 */ /* 0x0003e20008300407 */
[----:B------:R-:W-:Y:S01]  /*4510*/  SYNCS.ARRIVE.TRANS64.RED.A1T0 RZ, [UR8], RZ ;  /* 0x000000ffffff79a7 */ /* 0x000fe20008100408 */
[----:B------:R-:W2:Y:S02]  /*4520*/  SYNCS.PHASECHK.TRANS64.TRYWAIT P2, [UR7+0x58], R14 ;  /* 0x0000580eff0075a7 */ /* 0x000ea40008041107 */
[----:B-12---:R-:W-:Y:S05]  /*4530*/  @!P2 BRA `(.L_x_74) ;  /* 0x000000500038a947 */ /* 0x006fea0003800000 */
.L_x_160:
[----:B------:R-:W-:Y:S01]  /*4540*/  @!P4 R2UR UR8, R2 ;  /* 0x000000000208c2ca */ /* 0x000fe200000e0000 */
[----:B------:R-:W-:Y:S01]  /*4550*/  VOTEU.ALL UP1, P4 ;  /* 0x0000000000ff7886 */ /* 0x000fe20002020000 */
[----:B------:R-:W-:Y:S01]  /*4560*/  @!P4 R2UR UR9, R8 ;  /* 0x000000000809c2ca */ /* 0x000fe200000e0000 */
[----:B-1----:R-:W-:Y:S01]  /*4570*/  @!P4 IMAD.MOV.U32 R0, RZ, RZ, 0x2000 ;  /* 0x00002000ff00c424 */ /* 0x002fe200078e00ff */
[----:B------:R-:W-:Y:S01]  /*4580*/  UMOV UR10, 0x0 ;  /* 0x00000000000a7882 */ /* 0x000fe20000000000 */
[----:B------:R-:W-:Y:S01]  /*4590*/  UMOV UR11, 0x10000000 ;  /* 0x10000000000b7882 */ /* 0x000fe20000000000 */
[----:B------:R-:W-:Y:S02]  /*45a0*/  @!UP1 UIADD3 UR26, UPT, UPT, UR34, 0x20, URZ ;  /* 0x00000020221a9890 */ /* 0x000fe4000fffe0ff */
[----:B------:R-:W-:Y:S01]  /*45b0*/  @!UP1 UIADD3 UR24, UPT, UPT, UR7, 0x2200, URZ ;  /* 0x0000220007189890 */ /* 0x000fe2000fffe0ff */
[----:B------:R-:W-:Y:S01]  /*45c0*/  VOTEU.ALL UP1, P4 ;  /* 0x0000000000ff7886 */ /* 0x000fe20002020000 */
[----:B------:R-:W-:Y:S01]  /*45d0*/  UMOV UR27, UR35 ;  /* 0x00000023001b7c82 */ /* 0x000fe20008000000 */
[----:B------:R-:W-:Y:S02]  /*45e0*/  UMOV UR28, UR36 ;  /* 0x00000024001c7c82 */ /* 0x000fe40008000000 */
        /* <DEDUP_REMOVED lines=12> */
.L_x_162:
[----:B------:R-:W2:Y:S01]  /*46b0*/  LDC.64 R12, c[0x0][0xb18] ;  /* 0x0002c600ff0c7b82 */ /* 0x000ea20000000a00 */
[----:B------:R-:W-:Y:S01]  /*46c0*/  @!P4 R2UR UR8, R2 ;  /* 0x000000000208c2ca */ /* 0x000fe200000e0000 */
[----:B------:R-:W-:Y:S01]  /*46d0*/  VOTEU.ALL UP1, P4 ;  /* 0x0000000000ff7886 */ /* 0x000fe20002020000 */
[----:B------:R-:W-:Y:S01]  /*46e0*/  @!P4 R2UR UR9, R8 ;  /* 0x000000000809c2ca */ /* 0x000fe200000e0000 */
[----:B-1----:R-:W-:Y:S01]  /*46f0*/  @!P4 IMAD.MOV.U32 R0, RZ, RZ, 0x2000 ;  /* 0x00002000ff00c424 */ /* 0x002fe200078e00ff */
[----:B------:R-:W-:Y:S03]  /*4700*/  UMOV UR10, 0x0 ;  /* 0x00000000000a7882 */ /* 0x000fe60000000000 */
[----:B------:R-:W1:Y:S01]  /*4710*/  @!P1 LDC R2, c[0x0][0xb0c] ;  /* 0x0002c300ff029b82 */ /* 0x000e620000000800 */
[----:B------:R-:W-:Y:S01]  /*4720*/  @!UP1 UIADD3 UR18, UPT, UPT, UR34, 0x40, URZ ;  /* 0x0000004022129890 */ /* 0x000fe2000fffe0ff */
[----:B------:R-:W-:Y:S01]  /*4730*/  @P3 SHF.R.U32.HI R26, RZ, 0x10, R21 ;  /* 0x00000010ff1a3819 */ /* 0x000fe20000011615 */
[----:B------:R-:W-:Y:S01]  /*4740*/  @!UP1 UIADD3 UR16, UPT, UPT, UR7, 0x4200, URZ ;  /* 0x0000420007109890 */ /* 0x000fe2000fffe0ff */
[----:B------:R-:W-:Y:S01]  /*4750*/  VIADD R28, R28, 0x1 ;  /* 0x000000011c1c7836 */ /* 0x000fe20000000000 */
[----:B------:R-:W-:Y:S01]  /*4760*/  VOTEU.ALL UP1, P4 ;  /* 0x0000000000ff7886 */ /* 0x000fe20002020000 */
[----:B------:R-:W-:Y:S01]  /*4770*/  UMOV UR11, 0x10000000 ;  /* 0x10000000000b7882 */ /* 0x000fe20000000000 */
[----:B------:R-:W-:Y:S01]  /*4780*/  UMOV UR19, UR35 ;  /* 0x0000002300137c82 */ /* 0x000fe20008000000 */
[----:B------:R-:W-:Y:S01]  /*4790*/  IMAD.U32 R9, RZ, RZ, UR8 ;  /* 0x00000008ff097e24 */ /* 0x000fe2000f8e00ff */
[----:B------:R-:W-:Y:S01]  /*47a0*/  UMOV UR20, UR36 ;  /* 0x0000002400147c82 */ /* 0x000fe20008000000 */
[----:B------:R-:W-:Y:S01]  /*47b0*/  IMAD.U32 R8, RZ, RZ, UR9 ;  /* 0x00000009ff087e24 */ /* 0x000fe2000f8e00ff */
[----:B------:R-:W-:Y:S02]  /*47c0*/  UPRMT UR8, UR37, 0x654, UR17 ;  /* 0x0000065425087896 */ /* 0x000fe40008000011 */
[----:B------:R-:W-:Y:S02]  /*47d0*/  @!P4 R2UR UR15, R9 ;  /* 0x00000000090fc2ca */ /* 0x000fe400000e0000 */
[----:B------:R-:W-:Y:S02]  /*47e0*/  @!P4 R2UR UR14, R8 ;  /* 0x00000000080ec2ca */ /* 0x000fe400000e0000 */
[----:B------:R-:W3:Y:S11]  /*47f0*/  LDC.64 R8, c[0x0][0xb10] ;  /* 0x0002c400ff087b82 */ /* 0x000ef60000000a00 */
[----:B------:R1:W-:Y:S01]  /*4800*/  @!UP1 UTMALDG.3D [UR16], [UR14], desc[UR10] ;  /* 0x00000a100e0095b4 */ /* 0x0003e20008011000 */
[----:B------:R5:W-:Y:S01]  /*4810*/  @!P4 SYNCS.ARRIVE.TRANS64.RED.A0TR RZ, [UR7+0x40], R0 ;  /* 0x00004000ffffc9a7 */ /* 0x000be20008300407 */
[C---:B---3--:R-:W-:Y:S01]  /*4820*/  @!P1 IMAD.HI.U32 R8, R11.reuse, R8, RZ ;  /* 0x000000080b089227 */ /* 0x048fe200078e00ff */
[----:B--2---:R-:W-:Y:S02]  /*4830*/  @!P1 ISETP.NE.AND P0, PT, R12, 0x1, PT ;  /* 0x000000010c00980c */ /* 0x004fe40003f05270 */
[----:B-1----:R-:W-:Y:S01]  /*4840*/  @!P1 ISETP.NE.AND P2, PT, R2, 0x1, PT ;  /* 0x000000010200980c */ /* 0x002fe20003f45270 */
[----:B------:R-:W-:Y:S01]  /*4850*/  SYNCS.ARRIVE.TRANS64.RED.A1T0 RZ, [UR8], RZ ;  /* 0x000000ffffff79a7 */ /* 0x000fe20008100408 */
[C---:B------:R-:W-:Y:S01]  /*4860*/  @!P1 IMAD.HI.U32 R13, R10.reuse, R13, RZ ;  /* 0x0000000d0a0d9227 */ /* 0x040fe200078e00ff */
[----:B------:R-:W-:Y:S04]  /*4870*/  @!P1 SHF.R.U32.HI R8, RZ, R9, R8 ;  /* 0x00000009ff089219 */ /* 0x000fe80000011608 */
[----:B------:R-:W-:Y:S01]  /*4880*/  @!P1 SEL R8, R11, R8, !P2 ;  /* 0x000000080b089207 */ /* 0x000fe20005000000 */
[----:B------:R-:W1:Y:S01]  /*4890*/  SYNCS.PHASECHK.TRANS64.TRYWAIT P5, [UR7+0x68], R14 ;  /* 0x0000680eff0075a7 */ /* 0x000e6200080a1107 */
[----:B-----5:R-:W2:Y:S02]  /*48a0*/  @!P1 LDC R0, c[0x0][0xb20] ;  /* 0x0002c800ff009b82 */ /* 0x020ea40000000800 */
[----:B--2---:R-:W-:Y:S04]  /*48b0*/  @!P1 SHF.R.U32.HI R0, RZ, R0, R13 ;  /* 0x00000000ff009219 */ /* 0x004fe8000001160d */
[----:B------:R-:W-:Y:S05]  /*48c0*/  @!P1 SEL R9, R10, R0, !P0 ;  /* 0x000000000a099207 */ /* 0x000fea0004000000 */
[----:B------:R-:W-:Y:S02]  /*48d0*/  @!P1 IMAD.IADD R0, R9, 0x1, -R8 ;  /* 0x0000000109009824 */ /* 0x000fe400078e0a08 */
[----:B------:R-:W-:Y:S02]  /*48e0*/  @!P1 IMAD.IADD R8, R8, 0x1, -R9 ;  /* 0x0000000108089824 */ /* 0x000fe400078e0a09 */
[----:B------:R-:W-:Y:S02]  /*48f0*/  @!P1 IMAD R11, R0, R2, R11 ;  /* 0x00000002000b9224 */ /* 0x000fe400078e020b */
[----:B------:R-:W-:Y:S01]  /*4900*/  @!P1 IMAD R10, R8, R12, R10 ;  /* 0x0000000c080a9224 */ /* 0x000fe200078e020a */
[----:B-1----:R-:W-:Y:S06]  /*4910*/  @!P5 BRA `(.L_x_76) ;  /* 0x0000004c0070d947 */ /* 0x002fec0003800000 */
.L_x_164:
[----:B------:R-:W-:Y:S01]  /*4920*/  @!P4 IADD3 R2, P0, PT, R30, 0x580, RZ ;  /* 0x000005801e02c810 */ /* 0x000fe20007f1e0ff */
[----:B------:R-:W-:Y:S01]  /*4930*/  VOTEU.ALL UP1, P4 ;  /* 0x0000000000ff7886 */ /* 0x000fe20002020000 */
[----:B------:R-:W-:Y:S01]  /*4940*/  UMOV UR18, 0x0 ;  /* 0x0000000000127882 */ /* 0x000fe20000000000 */
[----:B------:R-:W-:Y:S01]  /*4950*/  UMOV UR19, 0x10000000 ;  /* 0x1000000000137882 */ /* 0x000fe20000000000 */
[----:B------:R-:W-:Y:S01]  /*4960*/  @!P4 R2UR UR9, R2 ;  /* 0x000000000209c2ca */ /* 0x000fe200000e0000 */
[----:B-1----:R-:W-:Y:S01]  /*4970*/  @!P4 IMAD.X R0, RZ, RZ, R31, P0 ;  /* 0x000000ffff00c224 */ /* 0x002fe200000e061f */
[----:B------:R-:W-:Y:S01]  /*4980*/  @!UP1 UIADD3 UR10, UPT, UPT, UR34, 0x60, URZ ;  /* 0x00000060220a9890 */ /* 0x000fe2000fffe0ff */
[----:B------:R-:W-:Y:S01]  /*4990*/  ISETP.NE.AND P0, PT, R28, 0x2, PT ;  /* 0x000000021c00780c */ /* 0x000fe20003f05270 */
[----:B------:R-:W-:Y:S01]  /*49a0*/  UMOV UR11, UR35 ;  /* 0x00000023000b7c82 */ /* 0x000fe20008000000 */
[----:B------:R-:W-:Y:S01]  /*49b0*/  UMOV UR12, UR36 ;  /* 0x00000024000c7c82 */ /* 0x000fe20008000000 */
[----:B------:R-:W-:Y:S01]  /*49c0*/  @!P4 R2UR UR8, R0 ;  /* 0x000000000008c2ca */ /* 0x000fe200000e0000 */
[----:B------:R-:W-:Y:S01]  /*49d0*/  IMAD.IADD R14, R10, 0x1, R86 ;  /* 0x000000010a0e7824 */ /* 0x000fe200078e0256 */
[----:B------:R-:W-:Y:S01]  /*49e0*/  @P3 R2UR UR36, R26 ;  /* 0x000000001a2432ca */ /* 0x000fe200000e0000 */
[----:B------:R-:W-:Y:S01]  /*49f0*/  IMAD.IADD R15, R11, 0x1, R87 ;  /* 0x000000010b0f7824 */ /* 0x000fe200078e0257 */
[----:B------:R-:W-:Y:S02]  /*4a00*/  SEL R0, RZ, 0x1, P0 ;  /* 0x00000001ff007807 */ /* 0x000fe40000000000 */
[----:B------:R-:W-:Y:S01]  /*4a10*/  LOP3.LUT R29, R29, 0x1, RZ, 0x3c, !PT ;  /* 0x000000011d1d7812 */ /* 0x000fe200078e3cff */
[----:B------:R-:W-:Y:S01]  /*4a20*/  IMAD.U32 R8, RZ, RZ, UR9 ;  /* 0x00000009ff087e24 */ /* 0x000fe2000f8e00ff */
[----:B------:R-:W-:Y:S01]  /*4a30*/  @!UP1 UIADD3 UR9, UPT, UPT, UR7, 0x48, URZ ;  /* 0x0000004807099890 */ /* 0x000fe2000fffe0ff */
[----:B------:R-:W-:Y:S02]  /*4a40*/  LOP3.LUT R27, R27, R0, RZ, 0x3c, !PT ;  /* 0x000000001b1b7212 */ /* 0x000fe400078e3cff */
[----:B------:R-:W-:Y:S02]  /*4a50*/  SEL R28, R28, RZ, P0 ;  /* 0x000000ff1c1c7207 */ /* 0x000fe40000000000 */
[----:B------:R-:W-:Y:S01]  /*4a60*/  IMAD.U32 R9, RZ, RZ, UR8 ;  /* 0x00000008ff097e24 */ /* 0x000fe2000f8e00ff */
[----:B------:R-:W-:Y:S01]  /*4a70*/  @!P4 R2UR UR14, R8 ;  /* 0x00000000080ec2ca */ /* 0x000fe200000e0000 */
[----:B------:R-:W-:Y:S01]  /*4a80*/  @!UP1 UIADD3 UR8, UPT, UPT, UR7, 0x6200, URZ ;  /* 0x0000620007089890 */ /* 0x000fe2000fffe0ff */
[----:B------:R-:W-:Y:S02]  /*4a90*/  VOTEU.ALL UP1, P4 ;  /* 0x0000000000ff7886 */ /* 0x000fe40002020000 */
[----:B------:R-:W-:Y:S11]  /*4aa0*/  @!P4 R2UR UR15, R9 ;  /* 0x00000000090fc2ca */ /* 0x000ff600000e0000 */
[----:B------:R-:W-:Y:S02]  /*4ab0*/  @!UPT UIADD3 URZ, UPT, UPT, URZ, URZ, URZ ;  /* 0x000000fffffff290 */ /* 0x000fe4000fffe0ff */
[----:B------:R2:W-:Y:S01]  /*4ac0*/  @!UP1 UTMALDG.3D [UR8], [UR14], desc[UR18] ;  /* 0x000012080e0095b4 */ /* 0x0005e20008011000 */
[----:B------:R2:W-:Y:S01]  /*4ad0*/  @!P4 SYNCS.ARRIVE.TRANS64.RED.A0TR RZ, [UR7+0x48], R25 ;  /* 0x00004819ffffc9a7 */ /* 0x0005e20008300407 */
[----:B------:R-:W-:Y:S01]  /*4ae0*/  UPLOP3.LUT UP1, UPT, UPT, UPT, UPT, 0x80, 0x8 ;  /* 0x000000000008789c */ /* 0x000fe20003f2f070 */
[----:B------:R-:W-:Y:S01]  /*4af0*/  SYNCS.ARRIVE.TRANS64.RED.A1T0 RZ, [UR13], RZ ;  /* 0x000000ffffff79a7 */ /* 0x000fe2000810040d */
[----:B------:R-:W-:Y:S09]  /*4b00*/  @P3 BRA `(.L_x_77) ;  /* 0xfffffff000a03947 */ /* 0x000ff2000383ffff */
[----:B------:R-:W-:-:S04]  /*4b10*/  SHF.L.U32 R2, R29, 0x1f, RZ ;  /* 0x0000001f1d027819 */ /* 0x000fc800000006ff */
[----:B------:R-:W1:Y:S02]  /*4b20*/  SYNCS.PHASECHK.TRANS64.TRYWAIT P0, [UR7+0x50], R2 ;  /* 0x00005002ff0075a7 */ /* 0x000e640008001107 */
[----:B-1----:R-:W-:Y:S05]  /*4b30*/  @!P0 BRA `(.L_x_78) ;  /* 0x0000004c00008947 */ /* 0x002fea0003800000 */
.L_x_166:
[----:B------:R-:W3:Y:S02]  /*4b40*/  SYNCS.PHASECHK.TRANS64.TRYWAIT P0, [UR7+0x58], R2 ;  /* 0x00005802ff0075a7 */ /* 0x000ee40008001107 */
[----:B---3--:R-:W-:Y:S05]  /*4b50*/  @!P0 BRA `(.L_x_79) ;  /* 0x0000004c00108947 */ /* 0x008fea0003800000 */
.L_x_168:
[----:B------:R-:W3:Y:S02]  /*4b60*/  SYNCS.PHASECHK.TRANS64.TRYWAIT P0, [UR7+0x60], R2 ;  /* 0x00006002ff0075a7 */ /* 0x000ee40008001107 */
[----:B---3--:R-:W-:Y:S05]  /*4b70*/  @!P0 BRA `(.L_x_80) ;  /* 0x0000004c00208947 */ /* 0x008fea0003800000 */
.L_x_170:
[----:B-1----:R-:W-:-:S07]  /*4b80*/  MOV R0, UR7 ;  /* 0x0000000700007c02 */ /* 0x002fce0008000f00 */
.L_x_81:
[----:B-1----:R-:W-:-:S04]  /*4b90*/  SHF.L.U32 R2, R29, 0x1f, RZ ;  /* 0x0000001f1d027819 */ /* 0x002fc800000006ff */
[----:B------:R1:W3:Y:S03]  /*4ba0*/  SYNCS.PHASECHK.TRANS64.TRYWAIT P0, [R0+URZ+0x68], R2 ;  /* 0x00006802000075a7 */ /* 0x0002e600080011ff */
[----:B---3--:R-:W-:Y:S05]  /*4bb0*/  @!P0 NANOSLEEP.SYNCS 0x989680 ;  /* 0x009896800000895d */ /* 0x008fea0003900000 */
[----:B------:R-:W3:Y:S02]  /*4bc0*/  @!P0 SYNCS.PHASECHK.TRANS64 P0, [R0+URZ+0x68], R2 ;  /* 0x00006802000085a7 */ /* 0x000ee400080010ff */
[----:B--23--:R-:W-:Y:S05]  /*4bd0*/  @P0 EXIT ;  /* 0x000000000000094d */ /* 0x00cfea0003800000 */
[----:B------:R-:W-:Y:S05]  /*4be0*/  BRA `(.L_x_81) ;  /* 0xfffffffc00e87947 */ /* 0x000fea000383ffff */
.L_x_66:
[----:B------:R-:W-:-:S06]  /*4bf0*/  UISETP.GE.AND UP1, UPT, UR8, 0x4, UPT ;  /* 0x000000040800788c */ /* 0x000fcc000bf26270 */
[----:B------:R-:W-:-:S13]  /*4c00*/  PLOP3.LUT P0, PT, PT, PT, UP1, 0x80, 0x8 ;  /* 0x000000000008781c */ /* 0x000fda0003f0f018 */
[----:B------:R-:W-:Y:S05]  /*4c10*/  @!P0 EXIT ;  /* 0x000000000000894d */ /* 0x000fea0003800000 */
[----:B------:R-:W-:Y:S01]  /*4c20*/  BAR.SYNC.DEFER_BLOCKING 0x6, 0xa0 ;  /* 0x0182800000007b1d */ /* 0x000fe20000010000 */
[C---:B------:R-:W-:Y:S01]  /*4c30*/  IMAD.SHL.U32 R2, R101.reuse, 0x20, RZ ;  /* 0x0000002065027824 */ /* 0x040fe200078e00ff */
[C---:B------:R-:W-:Y:S01]  /*4c40*/  SHF.L.U32 R46, R101.reuse, 0x10, RZ ;  /* 0x00000010652e7819 */ /* 0x040fe200000006ff */
[C---:B------:R-:W-:Y:S01]  /*4c50*/  IMAD.SHL.U32 R100, R101.reuse, 0x4, RZ ;  /* 0x0000000465647824 */ /* 0x040fe200078e00ff */
[C---:B------:R-:W-:Y:S01]  /*4c60*/  LOP3.LUT R102, R101.reuse, 0x60, RZ, 0xc0, !PT ;  /* 0x0000006065667812 */ /* 0x040fe200078ec0ff */
[----:B------:R-:W-:Y:S01]  /*4c70*/  HFMA2 R97, -RZ, RZ, 0, 5.9604644775390625e-08 ;  /* 0x00000001ff617431 */ /* 0x000fe200000001ff */
[----:B------:R-:W-:Y:S02]  /*4c80*/  UMOV UR48, 0x400 ;  /* 0x0000040000307882 */ /* 0x000fe40000000000 */
[----:B------:R-:W1:Y:S01]  /*4c90*/  LDC R91, c[0x0][0x370] ;  /* 0x0000dc00ff5b7b82 */ /* 0x000e620000000800 */
[----:B------:R-:W-:Y:S01]  /*4ca0*/  ULEA UR48, UR37, UR48, 0x18 ;  /* 0x0000003025307291 */ /* 0x000fe2000f8ec0ff */
[----:B------:R-:W-:Y:S01]  /*4cb0*/  LOP3.LUT R3, R2, 0xc0, RZ, 0xc0, !PT ;  /* 0x000000c002037812 */ /* 0x000fe200078ec0ff */
[----:B------:R-:W-:Y:S01]  /*4cc0*/  HFMA2 R95, -RZ, RZ, 0, 0 ;  /* 0x00000000ff5f7431 */ /* 0x000fe200000001ff */
[----:B------:R-:W-:Y:S01]  /*4cd0*/  LOP3.LUT R99, R101, 0x2, RZ, 0xc0, !PT ;  /* 0x0000000265637812 */ /* 0x000fe200078ec0ff */
[----:B------:R-:W-:Y:S01]  /*4ce0*/  UIADD3 UR4, UPT, UPT, UR48, 0x200, URZ ;  /* 0x0000020030047890 */ /* 0x000fe2000fffe0ff */
[----:B------:R-:W-:Y:S01]  /*4cf0*/  LOP3.LUT R100, R3, 0x18, R100, 0xf8, !PT ;  /* 0x0000001803647812 */ /* 0x000fe200078ef864 */
[----:B------:R-:W-:Y:S01]  /*4d00*/  IMAD.MOV.U32 R45, RZ, RZ, RZ ;  /* 0x000000ffff2d7224 */ /* 0x000fe200078e00ff */
[----:B------:R-:W2:Y:S01]  /*4d10*/  LDC R42, c[0x0][0xb0c] ;  /* 0x0002c300ff2a7b82 */ /* 0x000ea20000000800 */
[----:B------:R-:W-:Y:S01]  /*4d20*/  LOP3.LUT R46, R46, 0x600000, RZ, 0xc0, !PT ;  /* 0x006000002e2e7812 */ /* 0x000fe200078ec0ff */
[----:B------:R-:W-:Y:S01]  /*4d30*/  IMAD.MOV.U32 R105, RZ, RZ, RZ ;  /* 0x000000ffff697224 */ /* 0x000fe200078e00ff */
[----:B------:R-:W-:Y:S01]  /*4d40*/  LOP3.LUT R100, R100, 0xf20, R2, 0xf8, !PT ;  /* 0x00000f2064647812 */ /* 0x000fe200078ef802 */
[----:B------:R-:W-:Y:S01]  /*4d50*/  IMAD.U32 R93, RZ, RZ, UR4 ;  /* 0x00000004ff5d7e24 */ /* 0x000fe2000f8e00ff */
[----:B------:R-:W-:Y:S01]  /*4d60*/  LOP3.LUT R101, R101, 0x4, RZ, 0xc0, !PT ;  /* 0x0000000465657812 */ /* 0x000fe200078ec0ff */
[----:B------:R-:W4:Y:S01]  /*4d70*/  LDCU.64 UR52, c[0x0][0x348] ;  /* 0x00006900ff3477ac */ /* 0x000f220008000a00 */
[----:B------:R-:W-:Y:S01]  /*4d80*/  MOV R96, RZ ;  /* 0x000000ff00607202 */ /* 0x000fe20000000f00 */
[----:B------:R-:W1:Y:S01]  /*4d90*/  LDC R89, c[0x0][0xb20] ;  /* 0x0002c800ff597b82 */ /* 0x000e620000000800 */
[----:B------:R-:W3:Y:S01]  /*4da0*/  LDS R0, [UR48+0x130] ;  /* 0x00013030ff007984 */ /* 0x000ee20008000800 */
[----:B------:R-:W-:Y:S01]  /*4db0*/  IMAD R100, R100, 0x2, R93 ;  /* 0x0000000264647824 */ /* 0x000fe200078e025d */
[----:B------:R-:W1:Y:S03]  /*4dc0*/  LDCU.64 UR38, c[0x0][0x888] ;  /* 0x00011100ff2677ac */ /* 0x000e660008000a00 */
[--C-:B------:R-:W-:Y:S01]  /*4dd0*/  IMAD R99, R99, -0x10, R100.reuse ;  /* 0xfffffff063637824 */ /* 0x100fe200078e0264 */
[----:B------:R-:W1:Y:S01]  /*4de0*/  LDCU.64 UR44, c[0x0][0x890] ;  /* 0x00011200ff2c77ac */ /* 0x000e620008000a00 */
[----:B------:R-:W1:Y:S01]  /*4df0*/  LDC R41, c[0x0][0xb30] ;  /* 0x0002cc00ff297b82 */ /* 0x000e620000000800 */
[----:B------:R-:W-:Y:S01]  /*4e00*/  IMAD R98, R101, -0x10, R100 ;  /* 0xfffffff065627824 */ /* 0x000fe200078e0264 */
[----:B------:R-:W-:Y:S01]  /*4e10*/  UMOV UR49, URZ ;  /* 0x000000ff00317c82 */ /* 0x000fe20008000000 */
[----:B------:R-:W-:-:S05]  /*4e20*/  UMOV UR51, URZ ;  /* 0x000000ff00337c82 */ /* 0x000fca0008000000 */
[----:B------:R-:W1:Y:S08]  /*4e30*/  LDC.64 R84, c[0x0][0xb10] ;  /* 0x0002c400ff547b82 */ /* 0x000e700000000a00 */
[----:B------:R-:W1:Y:S08]  /*4e40*/  LDC.64 R38, c[0x0][0xb18] ;  /* 0x0002c600ff267b82 */ /* 0x000e700000000a00 */
[----:B------:R-:W1:Y:S08]  /*4e50*/  LDC.64 R36, c[0x0][0xb28] ;  /* 0x0002ca00ff247b82 */ /* 0x000e700000000a00 */
[----:B------:R-:W1:Y:S01]  /*4e60*/  LDC.64 R82, c[0x0][0x8b0] ;  /* 0x00022c00ff527b82 */ /* 0x000e620000000a00 */
[----:B---3--:R-:W-:-:S07]  /*4e70*/  IMAD.IADD R46, R0, 0x1, R46 ;  /* 0x00000001002e7824 */ /* 0x008fce00078e022e */
[----:B------:R-:W3:Y:S08]  /*4e80*/  LDC.64 R80, c[0x0][0x8a8] ;  /* 0x00022a00ff507b82 */ /* 0x000ef00000000a00 */
[----:B--2-4-:R-:W1:Y:S02]  /*4e90*/  LDC R90, c[0x0][0x374] ;  /* 0x0000dd00ff5a7b82 */ /* 0x014e640000000800 */
.L_x_125:
[----:B------:R-:W-:Y:S02]  /*4ea0*/  LEA R0, R105, UR48, 0x3 ;  /* 0x0000003069007c11 */ /* 0x000fe4000f8e18ff */
[----:B------:R-:W-:Y:S02]  /*4eb0*/  SHF.L.U32 R2, R95, 0x1f, RZ ;  /* 0x0000001f5f027819 */ /* 0x000fe400000006ff */
[----:B-1----:R-:W-:Y:S02]  /*4ec0*/  LEA R16, R105, UR48, 0x4 ;  /* 0x0000003069107c11 */ /* 0x002fe4000f8e20ff */
[----:B------:R-:W2:Y:S02]  /*4ed0*/  SYNCS.PHASECHK.TRANS64.TRYWAIT P0, [R0+URZ+0x80], R2 ;  /* 0x00008002000075a7 */ /* 0x000ea400080011ff */
[----:B--23--:R-:W-:Y:S05]  /*4ee0*/  @!P0 BRA `(.L_x_82) ;  /* 0x00000048005c8947 */ /* 0x00cfea0003800000 */
.L_x_171:
[----:B------:R-:W4:Y:S01]  /*4ef0*/  LDC.64 R10, c[0x0][0xb10] ;  /* 0x0002c400ff0a7b82 */ /* 0x000f220000000a00 */
[----:B------:R-:W3:Y:S01]  /*4f00*/  LDS.128 R16, [R16+0x110] ;  /* 0x0001100010107984 */ /* 0x000ee20000000c00 */
[----:B-1----:R-:W-:Y:S01]  /*4f10*/  ISETP.NE.AND P1, PT, R41, 0x1, PT ;  /* 0x000000012900780c */ /* 0x002fe20003f25270 */
[----:B--2---:R-:W-:Y:S01]  /*4f20*/  VIADD R0, R0, 0x90 ;  /* 0x0000009000007836 */ /* 0x004fe20000000000 */
[----:B------:R-:W-:Y:S04]  /*4f30*/  ISETP.GE.AND P0, PT, R40, 0x1, PT ;  /* 0x000000012800780c */ /* 0x000fe80003f06270 */
[----:B------:R-:W1:Y:S01]  /*4f40*/  LDC.64 R8, c[0x0][0xb18] ;  /* 0x0002c600ff087b82 */ /* 0x000e620000000a00 */
[----:B------:R-:W-:Y:S01]  /*4f50*/  PRMT R0, RZ, 0x654, R0 ;  /* 0x00000654ff007816 */ /* 0x000fe20000000000 */
[----:B------:R-:W-:Y:S01]  /*4f60*/  @!PT LDS RZ, [RZ] ;  /* 0x00000000fffff984 */ /* 0x000fe20000000800 */
[----:B------:R-:W-:Y:S01]  /*4f70*/  @!PT LDS RZ, [RZ] ;  /* 0x00000000fffff984 */ /* 0x000fe20000000800 */
[----:B------:R-:W-:Y:S01]  /*4f80*/  @!PT LDS RZ, [RZ] ;  /* 0x00000000fffff984 */ /* 0x000fe20000000800 */
[----:B------:R-:W-:Y:S01]  /*4f90*/  @!PT LDS RZ, [RZ] ;  /* 0x00000000fffff984 */ /* 0x000fe20000000800 */
[----:B------:R2:W-:Y:S06]  /*4fa0*/  MEMBAR.ALL.CTA ;  /* 0x0000000000007992 */ /* 0x0005ec0000008000 */
[----:B--2---:R-:W2:Y:S01]  /*4fb0*/  FENCE.VIEW.ASYNC.S ;  /* 0x00000000000073c6 */ /* 0x004ea20000000000 */
[----:B------:R-:W1:Y:S08]  /*4fc0*/  @!P1 LDC R12, c[0x0][0xb20] ;  /* 0x0002c800ff0c9b82 */ /* 0x000e700000000800 */
[----:B------:R-:W1:Y:S01]  /*4fd0*/  @!P1 LDC R7, c[0x0][0xb0c] ;  /* 0x0002c300ff079b82 */ /* 0x000e620000000800 */
[----:B--2---:R2:W-:Y:S01]  /*4fe0*/  SYNCS.ARRIVE.TRANS64.RED.A1T0 RZ, [R0+URZ], RZ ;  /* 0x000000ff00ff79a7 */ /* 0x0045e200081004ff */
[----:B---3--:R-:W-:Y:S04]  /*4ff0*/  LOP3.LUT P4, RZ, R18, 0x1, RZ, 0xc0, !PT ;  /* 0x0000000112ff7812 */ /* 0x008fe8000788c0ff */
[----:B------:R-:W-:Y:S09]  /*5000*/  P2R R103, PR, RZ, 0x10 ;  /* 0x00000010ff677803 */ /* 0x000ff20000000000 */
[----:B------:R-:W-:Y:S02]  /*5010*/  @P4 MOV R44, R16 ;  /* 0x00000010002c4202 */ /* 0x000fe40000000f00 */
[----:B------:R-:W-:Y:S01]  /*5020*/  @P4 LOP3.LUT R43, R17, 0xffff, RZ, 0xc0, !PT ;  /* 0x0000ffff112b4812 */ /* 0x000fe200078ec0ff */
[----:B--2-4-:R-:W-:Y:S06]  /*5030*/  @!P0 BRA `(.L_x_83) ;  /* 0x0000000000a48947 */ /* 0x014fec0003800000 */
[----:B------:R-:W-:Y:S01]  /*5040*/  IMAD.HI.U32 R0, R90, R39, RZ ;  /* 0x000000275a007227 */ /* 0x000fe200078e00ff */
[----:B------:R-:W-:Y:S02]  /*5050*/  ISETP.NE.AND P0, PT, R38, 0x1, PT ;  /* 0x000000012600780c */ /* 0x000fe40003f05270 */
[----:B------:R-:W-:Y:S01]  /*5060*/  ISETP.NE.AND P2, PT, R40, 0x1, PT ;  /* 0x000000012800780c */ /* 0x000fe20003f45270 */
[----:B------:R-:W-:Y:S01]  /*5070*/  IMAD.HI.U32 R4, R91, R84, RZ ;  /* 0x000000545b047227 */ /* 0x000fe200078e00ff */
[----:B------:R-:W-:Y:S02]  /*5080*/  SHF.R.U32.HI R0, RZ, R89, R0 ;  /* 0x00000059ff007219 */ /* 0x000fe40000011600 */
[----:B------:R-:W-:Y:S01]  /*5090*/  ISETP.NE.AND P3, PT, R42, 0x1, PT ;  /* 0x000000012a00780c */ /* 0x000fe20003f65270 */
[----:B------:R-:W-:Y:S01]  /*50a0*/  IMAD.HI.U32 R6, R43, R39, RZ ;  /* 0x000000272b067227 */ /* 0x000fe200078e00ff */
[-C--:B------:R-:W-:Y:S02]  /*50b0*/  SHF.R.U32.HI R4, RZ, R85.reuse, R4 ;  /* 0x00000055ff047219 */ /* 0x080fe40000011604 */
[----:B------:R-:W-:Y:S01]  /*50c0*/  SEL R0, R90, R0, !P0 ;  /* 0x000000005a007207 */ /* 0x000fe20004000000 */
[----:B------:R-:W-:Y:S01]  /*50d0*/  IMAD.HI.U32 R5, R44, R84, RZ ;  /* 0x000000542c057227 */ /* 0x000fe200078e00ff */
[----:B------:R-:W-:Y:S03]  /*50e0*/  SEL R4, R91, R4, !P3 ;  /* 0x000000045b047207 */ /* 0x000fe60005800000 */
[-C--:B------:R-:W-:Y:S01]  /*50f0*/  IMAD.HI.U32 R3, R0, R36.reuse, RZ ;  /* 0x0000002400037227 */ /* 0x080fe200078e00ff */
[----:B------:R-:W-:Y:S03]  /*5100*/  SHF.R.U32.HI R5, RZ, R85, R5 ;  /* 0x00000055ff057219 */ /* 0x000fe60000011605 */
[----:B------:R-:W-:Y:S01]  /*5110*/  IMAD.HI.U32 R2, R4, R36, RZ ;  /* 0x0000002404027227 */ /* 0x000fe200078e00ff */
[----:B------:R-:W-:Y:S02]  /*5120*/  @P2 SHF.R.U32.HI R0, RZ, R37, R3 ;  /* 0x00000025ff002219 */ /* 0x000fe40000011603 */
[----:B------:R-:W-:Y:S02]  /*5130*/  SHF.R.U32.HI R3, RZ, R89, R6 ;  /* 0x00000059ff037219 */ /* 0x000fe40000011606 */
[----:B------:R-:W-:Y:S01]  /*5140*/  @P2 SHF.R.U32.HI R4, RZ, R37, R2 ;  /* 0x00000025ff042219 */ /* 0x000fe20000011602 */
[----:B------:R-:W-:Y:S01]  /*5150*/  IMAD R0, R40, R0, RZ ;  /* 0x0000000028007224 */ /* 0x000fe200078e02ff */
[----:B------:R-:W-:Y:S02]  /*5160*/  SEL R3, R43, R3, !P0 ;  /* 0x000000032b037207 */ /* 0x000fe40004000000 */
[----:B------:R-:W-:Y:S01]  /*5170*/  SEL R2, R44, R5, !P3 ;  /* 0x000000052c027207 */ /* 0x000fe20005800000 */
[----:B------:R-:W-:Y:S01]  /*5180*/  IMAD R5, R40, R4, RZ ;  /* 0x0000000428057224 */ /* 0x000fe200078e02ff */
[C---:B------:R-:W-:Y:S01]  /*5190*/  ISETP.GE.AND P0, PT, R3.reuse, R0, PT ;  /* 0x000000000300720c */ /* 0x040fe20003f06270 */
[C---:B------:R-:W-:Y:S03]  /*51a0*/  IMAD.HI.U32 R0, R3.reuse, R36, RZ ;  /* 0x0000002403007227 */ /* 0x040fe600078e00ff */
[C---:B------:R-:W-:Y:S02]  /*51b0*/  ISETP.GE.OR P0, PT, R2.reuse, R5, P0 ;  /* 0x000000050200720c */ /* 0x040fe40000706670 */
[----:B------:R-:W-:Y:S04]  /*51c0*/  SHF.R.U32.HI R0, RZ, R37, R0 ;  /* 0x00000025ff007219 */ /* 0x000fe80000011600 */
[C---:B------:R-:W-:Y:S05]  /*51d0*/  SEL R6, R3.reuse, R0, !P2 ;  /* 0x0000000003067207 */ /* 0x040fea0005000000 */
        /* <DEDUP_REMOVED lines=14> */
[----:B------:R-:W-:Y:S07]  /*52c0*/  IMAD R43, R3, R38, R43 ;  /* 0x00000026032b7224 */ /* 0x000fee00078e022b */
.L_x_83:
[----:B-1----:R-:W-:Y:S01]  /*52d0*/  @!P1 ISETP.NE.AND P0, PT, R8, 0x1, PT ;  /* 0x000000010800980c */ /* 0x002fe20003f05270 */
[----:B------:R-:W-:Y:S01]  /*52e0*/  @!P1 IMAD.HI.U32 R2, R43, R9, RZ ;  /* 0x000000092b029227 */ /* 0x000fe200078e00ff */
[----:B------:R-:W-:Y:S01]  /*52f0*/  R2UR UR42, R15 ;  /* 0x000000000f2a72ca */ /* 0x000fe200000e0000 */
[----:B------:R-:W-:Y:S01]  /*5300*/  BSSY.RECONVERGENT B6, `(.L_x_84) ;  /* 0x0000031000067945 */ /* 0x000fe20003800200 */
[----:B------:R-:W-:Y:S01]  /*5310*/  R2UR UR41, R14 ;  /* 0x000000000e2972ca */ /* 0x000fe200000e0000 */
[C---:B------:R-:W-:Y:S01]  /*5320*/  @!P1 IMAD.HI.U32 R0, R44.reuse, R10, RZ ;  /* 0x0000000a2c009227 */ /* 0x040fe200078e00ff */
[----:B------:R-:W-:Y:S02]  /*5330*/  @!P1 SHF.R.U32.HI R2, RZ, R12, R2 ;  /* 0x0000000cff029219 */ /* 0x000fe40000011602 */
[----:B------:R-:W-:Y:S01]  /*5340*/  @!P1 ISETP.NE.AND P2, PT, R7, 0x1, PT ;  /* 0x000000010700980c */ /* 0x000fe20003f45270 */
[----:B------:R-:W-:Y:S01]  /*5350*/  VIADD R105, R105, 0x1 ;  /* 0x0000000169697836 */ /* 0x000fe20000000000 */
[----:B------:R-:W-:Y:S02]  /*5360*/  @!P1 SEL R2, R43, R2, !P0 ;  /* 0x000000022b029207 */ /* 0x000fe40004000000 */
[----:B------:R-:W-:Y:S02]  /*5370*/  @!P1 SHF.R.U32.HI R0, RZ, R11, R0 ;  /* 0x0000000bff009219 */ /* 0x000fe40000011600 */
[----:B------:R-:W-:Y:S01]  /*5380*/  LOP3.LUT P0, RZ, R93, 0x1b0, RZ, 0xc0, !PT ;  /* 0x000001b05dff7812 */ /* 0x000fe2000780c0ff */
[----:B------:R-:W-:Y:S01]  /*5390*/  USHF.L.U32 UR42, UR42, 0x7, URZ ;  /* 0x000000072a2a7899 */ /* 0x000fe200080006ff */
[----:B------:R-:W-:Y:S01]  /*53a0*/  @!P1 SEL R3, R44, R0, !P2 ;  /* 0x000000002c039207 */ /* 0x000fe20005000000 */
[----:B------:R-:W-:Y:S01]  /*53b0*/  USHF.L.U32 UR41, UR41, 0x7, URZ ;  /* 0x0000000729297899 */ /* 0x000fe200080006ff */
[----:B------:R-:W-:Y:S03]  /*53c0*/  @P4 SHF.R.U32.HI R94, RZ, 0x10, R17 ;  /* 0x00000010ff5e4819 */ /* 0x000fe60000011611 */
[----:B------:R-:W-:Y:S02]  /*53d0*/  @!P1 IMAD.IADD R0, R2, 0x1, -R3 ;  /* 0x0000000102009824 */ /* 0x000fe400078e0a03 */
[----:B------:R-:W-:Y:S02]  /*53e0*/  @!P1 IMAD.IADD R2, R3, 0x1, -R2 ;  /* 0x0000000103029824 */ /* 0x000fe400078e0a02 */
[----:B------:R-:W-:Y:S02]  /*53f0*/  @!P1 IMAD R44, R0, R7, R44 ;  /* 0x00000007002c9224 */ /* 0x000fe400078e022c */
[----:B------:R-:W-:Y:S01]  /*5400*/  @!P1 IMAD R43, R2, R8, R43 ;  /* 0x00000008022b9224 */ /* 0x000fe200078e022b */
[----:B------:R-:W-:Y:S06]  /*5410*/  @!P0 BRA `(.L_x_85) ;  /* 0x00000000007c8947 */ /* 0x000fec0003800000 */
[----:B------:R-:W1:Y:S01]  /*5420*/  LDCU.64 UR8, c[0x4][0x80] ;  /* 0x01001000ff0877ac */ /* 0x000e620008000a00 */
[----:B------:R-:W-:Y:S01]  /*5430*/  MOV R2, 0x0 ;  /* 0x0000000000027802 */ /* 0x000fe20000000f00 */
[----:B------:R-:W-:Y:S02]  /*5440*/  HFMA2 R12, -RZ, RZ, 0, 5.9604644775390625e-08 ;  /* 0x00000001ff0c7431 */ /* 0x000fe400000001ff */
[----:B------:R-:W-:Y:S01]  /*5450*/  IMAD.MOV.U32 R8, RZ, RZ, 0x70 ;  /* 0x00000070ff087424 */ /* 0x000fe200078e00ff */
[----:B------:R2:W3:Y:S01]  /*5460*/  LDC.64 R14, c[0x4][R2] ;  /* 0x01000000020e7b82 */ /* 0x0004e20000000a00 */
[----:B------:R-:W4:Y:S01]  /*5470*/  LDCU.64 UR6, c[0x4][0x88] ;  /* 0x01001100ff0677ac */ /* 0x000f220008000a00 */
[----:B------:R-:W-:Y:S01]  /*5480*/  IMAD.MOV.U32 R13, RZ, RZ, RZ ;  /* 0x000000ffff0d7224 */ /* 0x000fe200078e00ff */
[----:B------:R-:W2:Y:S01]  /*5490*/  LDCU.64 UR4, c[0x4][0x8] ;  /* 0x01000100ff0477ac */ /* 0x000ea20008000a00 */
[----:B-1----:R-:W-:Y:S01]  /*54a0*/  MOV R5, UR9 ;  /* 0x0000000900057c02 */ /* 0x002fe20008000f00 */
[----:B------:R-:W-:Y:S01]  /*54b0*/  IMAD.U32 R4, RZ, RZ, UR8 ;  /* 0x00000008ff047e24 */ /* 0x000fe2000f8e00ff */
[----:B----4-:R-:W-:Y:S01]  /*54c0*/  MOV R7, UR7 ;  /* 0x0000000700077c02 */ /* 0x010fe20008000f00 */
[----:B------:R-:W-:Y:S01]  /*54d0*/  IMAD.U32 R6, RZ, RZ, UR6 ;  /* 0x00000006ff067e24 */ /* 0x000fe2000f8e00ff */
[----:B--2---:R-:W-:Y:S01]  /*54e0*/  MOV R11, UR5 ;  /* 0x00000005000b7c02 */ /* 0x004fe20008000f00 */
[----:B------:R-:W-:Y:S02]  /*54f0*/  IMAD.U32 R10, RZ, RZ, UR4 ;  /* 0x00000004ff0a7e24 */ /* 0x000fe4000f8e00ff */
[----:B------:R-:W-:Y:S07]  /*5500*/  LEPC R20, `(.L_x_86) ;  /* 0x000000001014794e */ /* 0x000fee0000000000 */
[----:B---3-5:R-:W-:Y:S05]  /*5510*/  CALL.ABS.NOINC R14 ;  /* 0x000000000e007343 */ /* 0x028fea0003c00000 */
.L_x_86:
[----:B------:R-:W1:Y:S01]  /*5520*/  LDCU.64 UR8, c[0x4][0x80] ;  /* 0x01001000ff0877ac */ /* 0x000e620008000a00 */
[----:B------:R-:W2:Y:S01]  /*5530*/  LDC.64 R2, c[0x4][R2] ;  /* 0x0100000002027b82 */ /* 0x000ea20000000a00 */
[----:B------:R-:W-:Y:S02]  /*5540*/  HFMA2 R12, -RZ, RZ, 0, 5.9604644775390625e-08 ;  /* 0x00000001ff0c7431 */ /* 0x000fe400000001ff */
[----:B------:R-:W-:Y:S02]  /*5550*/  IMAD.MOV.U32 R8, RZ, RZ, 0x70 ;  /* 0x00000070ff087424 */ /* 0x000fe400078e00ff */
[----:B------:R-:W-:Y:S01]  /*5560*/  IMAD.MOV.U32 R13, RZ, RZ, RZ ;  /* 0x000000ffff0d7224 */ /* 0x000fe200078e00ff */
[----:B------:R-:W3:Y:S01]  /*5570*/  LDCU.64 UR6, c[0x4][0x88] ;  /* 0x01001100ff0677ac */ /* 0x000ee20008000a00 */
[----:B------:R-:W4:Y:S01]  /*5580*/  LDCU.64 UR4, c[0x4][0x8] ;  /* 0x01000100ff0477ac */ /* 0x000f220008000a00 */
[----:B-1----:R-:W-:Y:S02]  /*5590*/  MOV R4, UR8 ;  /* 0x0000000800047c02 */ /* 0x002fe40008000f00 */
[----:B------:R-:W-:Y:S02]  /*55a0*/  MOV R5, UR9 ;  /* 0x0000000900057c02 */ /* 0x000fe40008000f00 */
[----:B---3--:R-:W-:Y:S01]  /*55b0*/  MOV R7, UR7 ;  /* 0x0000000700077c02 */ /* 0x008fe20008000f00 */
[----:B------:R-:W-:Y:S01]  /*55c0*/  IMAD.U32 R6, RZ, RZ, UR6 ;  /* 0x00000006ff067e24 */ /* 0x000fe2000f8e00ff */
[----:B----4-:R-:W-:Y:S01]  /*55d0*/  MOV R11, UR5 ;  /* 0x00000005000b7c02 */ /* 0x010fe20008000f00 */
[----:B------:R-:W-:Y:S02]  /*55e0*/  IMAD.U32 R10, RZ, RZ, UR4 ;  /* 0x00000004ff0a7e24 */ /* 0x000fe4000f8e00ff */
[----:B------:R-:W-:Y:S07]  /*55f0*/  LEPC R20, `(.L_x_85) ;  /* 0x000000001014794e */ /* 0x000fee0000000000 */
[----:B--2---:R-:W-:Y:S05]  /*5600*/  CALL.ABS.NOINC R2 ;  /* 0x0000000002007343 */ /* 0x004fea0003c00000 */
.L_x_85:
[----:B------:R-:W-:Y:S05]  /*5610*/  BSYNC.RECONVERGENT B6 ;  /* 0x0000000000067941 */ /* 0x000fea0003800200 */
.L_x_84:
[----:B------:R-:W-:Y:S01]  /*5620*/  ISETP.NE.U32.AND P4, PT, R82, RZ, PT ;  /* 0x000000ff5200720c */ /* 0x000fe20003f85070 */
[----:B------:R-:W-:Y:S01]  /*5630*/  UISETP.NE.AND UP2, UPT, UR50, URZ, UPT ;  /* 0x000000ff3200728c */ /* 0x000fe2000bf45270 */
[----:B------:R-:W-:Y:S01]  /*5640*/  ISETP.NE.U32.AND P2, PT, RZ, UR38, PT ;  /* 0x00000026ff007c0c */ /* 0x000fe2000bf45070 */
[----:B------:R-:W-:Y:S01]  /*5650*/  UISETP.NE.U32.AND UP1, UPT, UR44, URZ, UPT ;  /* 0x000000ff2c00728c */ /* 0x000fe2000bf25070 */
[----:B------:R-:W-:Y:S01]  /*5660*/  ISETP.NE.AND.EX P4, PT, R83, RZ, PT, P4 ;  /* 0x000000ff5300720c */ /* 0x000fe20003f85340 */
[----:B------:R-:W-:Y:S01]  /*5670*/  UPLOP3.LUT UP0, UPT, UPT, UPT, UPT, 0x40, 0x4 ;  /* 0x000000000004789c */ /* 0x000fe20003f0e870 */
[----:B------:R-:W-:Y:S01]  /*5680*/  ISETP.NE.AND.EX P2, PT, RZ, UR39, PT, P2 ;  /* 0x00000027ff007c0c */ /* 0x000fe2000bf45320 */
[----:B------:R-:W-:Y:S01]  /*5690*/  UISETP.NE.AND.EX UP1, UPT, UR45, URZ, UPT, UP1 ;  /* 0x000000ff2d00728c */ /* 0x000fe2000bf25310 */
[----:B------:R-:W-:Y:S04]  /*56a0*/  PLOP3.LUT P1, PT, PT, PT, UP2, 0x80, 0x8 ;  /* 0x000000000008781c */ /* 0x000fe80003f2f028 */
[----:B------:R-:W-:Y:S06]  /*56b0*/  @UP2 UPLOP3.LUT UP0, UPT, UPT, UPT, UP1, 0x80, 0x8 ;  /* 0x000000000008289c */ /* 0x000fec0003f0f010 */
[----:B------:R-:W-:Y:S01]  /*56c0*/  PLOP3.LUT P0, PT, PT, PT, UP0, 0x80, 0x8 ;  /* 0x000000000008781c */ /* 0x000fe20003f0f008 */
[----:B------:R-:W-:Y:S01]  /*56d0*/  @!UPT UIADD3 URZ, UPT, UPT, URZ, URZ, URZ ;  /* 0x000000fffffff290 */ /* 0x000fe2000fffe0ff */
[----:B------:R-:W-:Y:S11]  /*56e0*/  BRA.U !UP1, `(.L_x_87) ;  /* 0x0000000109387547 */ /* 0x000ff6000b800000 */
[----:B------:R-:W-:Y:S01]  /*56f0*/  UISETP.NE.U32.AND UP0, UPT, UR38, URZ, UPT ;  /* 0x000000ff2600728c */ /* 0x000fe2000bf05070 */
[----:B------:R-:W-:Y:S02]  /*5700*/  HFMA2 R0, -RZ, RZ, 0, 5.9604644775390625e-08 ;  /* 0x00000001ff007431 */ /* 0x000fe400000001ff */
[----:B------:R-:W-:Y:S01]  /*5710*/  IMAD.MOV.U32 R88, RZ, RZ, 0x1 ;  /* 0x00000001ff587424 */ /* 0x000fe200078e00ff */
[----:B------:R-:W-:Y:S06]  /*5720*/  UISETP.NE.AND.EX UP0, UPT, UR39, URZ, UPT, UP0 ;  /* 0x000000ff2700728c */ /* 0x000fec000bf05300 */
[----:B------:R-:W-:Y:S05]  /*5730*/  PLOP3.LUT P3, PT, PT, PT, UP0, 0x80, 0x8 ;  /* 0x000000000008781c */ /* 0x000fea0003f6f008 */
[----:B------:R-:W1:Y:S01]  /*5740*/  @UP0 LDCU.64 UR6, c[0x0][0x888] ;  /* 0x00011100ff0607ac */ /* 0x000e620008000a00 */
[----:B------:R-:W-:Y:S07]  /*5750*/  @UP0 UIMAD UR4, UR36, UR44, URZ ;  /* 0x0000002c240402a4 */ /* 0x000fee000f8e02ff */
[----:B------:R-:W-:Y:S01]  /*5760*/  @!P3 PRMT R88, R0, 0x7610, R88 ;  /* 0x000076100058b816 */ /* 0x000fe20000000058 */
[----:B-1----:R-:W-:Y:S03]  /*5770*/  @UP0 UIMAD.WIDE UR6, UR4, 0x4, UR6 ;  /* 0x00000004040608a5 */ /* 0x002fe6000f8e0206 */
[----:B------:R-:W1:Y:S03]  /*5780*/  @!UP0 LDCU UR4, c[0x0][0x880] ;  /* 0x00011000ff0487ac */ /* 0x000e660008000800 */
[----:B------:R-:W-:Y:S01]  /*5790*/  IMAD.U32 R2, RZ, RZ, UR6 ;  /* 0x00000006ff027e24 */ /* 0x000fe2000f8e00ff */
[----:B------:R-:W-:Y:S05]  /*57a0*/  MOV R3, UR7 ;  /* 0x0000000700037c02 */ /* 0x000fea0008000f00 */
[----:B-----5:R2:W5:Y:S02]  /*57b0*/  @P3 LDG.E R49, desc[UR46][R2.64] ;  /* 0x0000002e02313981 */ /* 0x020564000c1e1900 */
[----:B-12---:R-:W-:Y:S02]  /*57c0*/  @!P3 IMAD.U32 R49, RZ, RZ, UR4 ;  /* 0x00000004ff31be24 */ /* 0x006fe4000f8e00ff */
.L_x_87:
[----:B------:R-:W-:Y:S05]  /*57d0*/  @!P4 BRA `(.L_x_88) ;  /* 0x000000000020c947 */ /* 0x000fea0003800000 */
[----:B------:R-:W-:Y:S04]  /*57e0*/  ISETP.NE.U32.AND P3, PT, R80, RZ, PT ;  /* 0x000000ff5000720c */ /* 0x000fe80003f65070 */
[----:B------:R-:W-:Y:S11]  /*57f0*/  ISETP.NE.AND.EX P3, PT, R81, RZ, PT, P3 ;  /* 0x000000ff5100720c */ /* 0x000ff60003f65330 */
[----:B------:R-:W-:Y:S02]  /*5800*/  @!UPT UIADD3 URZ, UPT, UPT, URZ, URZ, URZ ;  /* 0x000000fffffff290 */ /* 0x000fe4000fffe0ff */
[----:B------:R-:W1:Y:S01]  /*5810*/  @P3 LDC.64 R2, c[0x0][0x8a8] ;  /* 0x00022a00ff023b82 */ /* 0x000e620000000a00 */
[----:B------:R-:W-:Y:S04]  /*5820*/  @P3 IMAD R0, R82, UR36, RZ ;  /* 0x0000002452003c24 */ /* 0x000fe8000f8e02ff */
[----:B-1----:R-:W-:Y:S05]  /*5830*/  @P3 IMAD.WIDE R2, R0, 0x4, R2 ;  /* 0x0000000400023825 */ /* 0x002fea00078e0202 */
[----:B-----5:R1:W5:Y:S02]  /*5840*/  @P3 LDG.E R47, desc[UR46][R2.64] ;  /* 0x0000002e022f3981 */ /* 0x020364000c1e1900 */
[----:B-1----:R-:W2:Y:S02]  /*5850*/  @!P3 LDC R47, c[0x0][0x8a0] ;  /* 0x00022800ff2fbb82 */ /* 0x002ea40000000800 */
.L_x_88:
[----:B-----5:R-:W-:Y:S01]  /*5860*/  FSETP.NEU.AND P3, PT, R49, RZ, PT ;  /* 0x000000ff3100720b */ /* 0x020fe20003f6d000 */
[----:B------:R-:W-:Y:S01]  /*5870*/  BSSY B1, `(.L_x_89) ;  /* 0x0000039000017945 */ /* 0x000fe20003800000 */
[----:B------:R-:W-:Y:S01]  /*5880*/  SEL R3, RZ, 0xffffffff, P2 ;  /* 0xffffffffff037807 */ /* 0x000fe20001000000 */
[----:B------:R-:W-:Y:S01]  /*5890*/  IMAD.MOV.U32 R66, RZ, RZ, 0x1 ;  /* 0x00000001ff427424 */ /* 0x000fe200078e00ff */
[----:B------:R-:W-:Y:S01]  /*58a0*/  @P1 LOP3.LUT P2, RZ, R88, 0xff, RZ, 0xc0, !PT ;  /* 0x000000ff58ff1812 */ /* 0x000fe2000784c0ff */
[----:B------:R-:W-:Y:S01]  /*58b0*/  IMAD R48, R45, 0x80, R46 ;  /* 0x000000802d307824 */ /* 0x000fe200078e022e */
[----:B------:R-:W-:Y:S01]  /*58c0*/  @P1 SEL R0, RZ, 0xffffffff, P3 ;  /* 0xffffffffff001807 */ /* 0x000fe20001800000 */
[----:B------:R-:W-:Y:S01]  /*58d0*/  IMAD R106, R101, -0x10, R99 ;  /* 0xfffffff0656a7824 */ /* 0x000fe200078e0263 */
[----:B------:R-:W-:Y:S01]  /*58e0*/  LOP3.LUT R97, R97, 0x1, RZ, 0x3c, !PT ;  /* 0x0000000161617812 */ /* 0x000fe200078e3cff */
[----:B------:R-:W-:Y:S01]  /*58f0*/  IMAD.MOV.U32 R65, RZ, RZ, RZ ;  /* 0x000000ffff417224 */ /* 0x000fe200078e00ff */
[----:B------:R-:W-:Y:S02]  /*5900*/  @P0 SEL R0, R3, R0, !P2 ;  /* 0x0000000003000207 */ /* 0x000fe40005000000 */
[----:B------:R-:W-:Y:S02]  /*5910*/  CS2R R78, SRZ ;  /* 0x00000000004e7805 */ /* 0x000fe4000001ff00 */
[----:B------:R-:W-:Y:S02]  /*5920*/  LEA R64, R45, UR48, 0x3 ;  /* 0x000000302d407c11 */ /* 0x000fe4000f8e18ff */
[----:B------:R-:W-:Y:S02]  /*5930*/  CS2R R76, SRZ ;  /* 0x00000000004c7805 */ /* 0x000fe4000001ff00 */
[----:B------:R-:W-:Y:S02]  /*5940*/  @P1 LOP3.LUT R0, R0, 0x1, RZ, 0xc0, !PT ;  /* 0x0000000100001812 */ /* 0x000fe400078ec0ff */
[----:B------:R-:W-:Y:S02]  /*5950*/  CS2R R70, SRZ ;  /* 0x0000000000467805 */ /* 0x000fe4000001ff00 */
[----:B------:R-:W-:Y:S02]  /*5960*/  PLOP3.LUT P2, PT, PT, PT, UP1, 0x80, 0x8 ;  /* 0x000000000008781c */ /* 0x000fe40003f4f018 */
[----:B------:R-:W-:Y:S02]  /*5970*/  CS2R R68, SRZ ;  /* 0x0000000000447805 */ /* 0x000fe4000001ff00 */
[----:B------:R-:W-:Y:S02]  /*5980*/  ISETP.NE.U32.OR P5, PT, R0, 0x1, !P1 ;  /* 0x000000010000780c */ /* 0x000fe40004fa5470 */
[----:B------:R-:W-:Y:S02]  /*5990*/  CS2R R62, SRZ ;  /* 0x00000000003e7805 */ /* 0x000fe4000001ff00 */
[----:B------:R-:W-:Y:S02]  /*59a0*/  LOP3.LUT P4, R104, R88, 0xff, RZ, 0xc0, !PT ;  /* 0x000000ff58687812 */ /* 0x000fe4000788c0ff */
[----:B------:R-:W-:Y:S02]  /*59b0*/  CS2R R60, SRZ ;  /* 0x00000000003c7805 */ /* 0x000fe4000001ff00 */
[----:B------:R-:W-:Y:S02]  /*59c0*/  SEL R2, RZ, 0xffffffff, P3 ;  /* 0xffffffffff027807 */ /* 0x000fe40001800000 */
[----:B------:R-:W-:Y:S02]  /*59d0*/  CS2R R58, SRZ ;  /* 0x00000000003a7805 */ /* 0x000fe4000001ff00 */
[----:B------:R-:W-:Y:S02]  /*59e0*/  P2R R107, PR, RZ, 0x20 ;  /* 0x00000020ff6b7803 */ /* 0x000fe40000000000 */
[----:B------:R-:W-:Y:S02]  /*59f0*/  CS2R R56, SRZ ;  /* 0x0000000000387805 */ /* 0x000fe4000001ff00 */
[----:B------:R-:W-:Y:S02]  /*5a00*/  @P2 SEL R2, R3, R2, !P4 ;  /* 0x0000000203022207 */ /* 0x000fe40006000000 */
[----:B------:R-:W-:Y:S02]  /*5a10*/  @P5 SHF.L.U32 R0, R97, 0x1f, RZ ;  /* 0x0000001f61005819 */ /* 0x000fe400000006ff */
[----:B------:R-:W-:Y:S02]  /*5a20*/  LOP3.LUT R2, R2, 0x1, RZ, 0xc0, !PT ;  /* 0x0000000102027812 */ /* 0x000fe400078ec0ff */
[----:B------:R1:W3:Y:S02]  /*5a30*/  @P5 SYNCS.PHASECHK.TRANS64.TRYWAIT P1, [UR48+0x30], R0 ;  /* 0x00003000ff0055a7 */ /* 0x0002e40008021130 */
[----:B------:R-:W-:Y:S04]  /*5a40*/  ISETP.NE.U32.AND P2, PT, R2, 0x1, PT ;  /* 0x000000010200780c */ /* 0x000fe80003f45070 */
[----:B------:R-:W-:Y:S02]  /*5a50*/  P2R R67, PR, RZ, 0x4 ;  /* 0x00000004ff437803 */ /* 0x000fe40000000000 */
[----:B-1----:R-:W-:Y:S04]  /*5a60*/  SHF.L.U32 R0, R96, 0x1f, RZ ;  /* 0x0000001f60007819 */ /* 0x002fe800000006ff */
[----:B------:R1:W4:Y:S01]  /*5a70*/  SYNCS.PHASECHK.TRANS64.TRYWAIT P0, [R64+URZ+0xa0], R0 ;  /* 0x0000a000400075a7 */ /* 0x00032200080011ff */
[----:B---3--:R-:W-:Y:S01]  /*5a80*/  @P5 SEL R66, RZ, 0x1, !P1 ;  /* 0x00000001ff425807 */ /* 0x008fe20004800000 */
[----:B-1----:R-:W-:Y:S06]  /*5a90*/  @!P5 BRA `(.L_x_90) ;  /* 0x000000000058d947 */ /* 0x002fec0003800000 */
[----:B------:R-:W-:Y:S01]  /*5aa0*/  IMAD.MOV.U32 R79, RZ, RZ, RZ ;  /* 0x000000ffff4f7224 */ /* 0x000fe200078e00ff */
[----:B------:R-:W-:Y:S01]  /*5ab0*/  ISETP.NE.AND P1, PT, R66, RZ, PT ;  /* 0x000000ff4200720c */ /* 0x000fe20003f25270 */
[----:B------:R-:W-:Y:S01]  /*5ac0*/  BSSY B0, `(.L_x_91) ;  /* 0x000000c000007945 */ /* 0x000fe20003800000 */
[----:B------:R-:W-:Y:S02]  /*5ad0*/  CS2R R58, SRZ ;  /* 0x00000000003a7805 */ /* 0x000fe4000001ff00 */
[----:B------:R-:W-:Y:S02]  /*5ae0*/  CS2R R56, SRZ ;  /* 0x0000000000387805 */ /* 0x000fe4000001ff00 */
[----:B------:R-:W-:Y:S02]  /*5af0*/  CS2R R62, SRZ ;  /* 0x00000000003e7805 */ /* 0x000fe4000001ff00 */
[----:B------:R-:W-:Y:S02]  /*5b00*/  CS2R R60, SRZ ;  /* 0x00000000003c7805 */ /* 0x000fe4000001ff00 */
[----:B------:R-:W-:Y:S02]  /*5b10*/  CS2R R70, SRZ ;  /* 0x0000000000467805 */ /* 0x000fe4000001ff00 */
[----:B------:R-:W-:Y:S02]  /*5b20*/  CS2R R68, SRZ ;  /* 0x0000000000447805 */ /* 0x000fe4000001ff00 */
[----:B------:R-:W-:Y:S01]  /*5b30*/  CS2R R76, SRZ ;  /* 0x00000000004c7805 */ /* 0x000fe2000001ff00 */
[----:B------:R-:W-:Y:S06]  /*5b40*/  @P1 BRA `(.L_x_92) ;  /* 0x00000000000c1947 */ /* 0x000fec0003800000 */
[----:B------:R-:W-:Y:S04]  /*5b50*/  SHF.L.U32 R3, R97, 0x1f, RZ ;  /* 0x0000001f61037819 */ /* 0x000fe800000006ff */
[----:B------:R-:W1:Y:S02]  /*5b60*/  SYNCS.PHASECHK.TRANS64.TRYWAIT P1, [UR48+0x30], R3 ;  /* 0x00003003ff0075a7 */ /* 0x000e640008021130 */
[----:B-1----:R-:W-:Y:S05]  /*5b70*/  @!P1 BRA `(.L_x_93) ;  /* 0x0000003c004c9947 */ /* 0x002fea0003800000 */
.L_x_92:
[----:B------:R-:W-:Y:S05]  /*5b80*/  BSYNC B0 ;  /* 0x0000000000007941 */ /* 0x000fea0003800000 */
.L_x_91:
[----:B------:R-:W-:Y:S01]  /*5b90*/  ISETP.NE.AND P1, PT, R67, RZ, PT ;  /* 0x000000ff4300720c */ /* 0x000fe20003f25270 */
[----:B------:R-:W-:Y:S11]  /*5ba0*/  HFMA2 R65, -RZ, RZ, 0, 5.9604644775390625e-08 ;  /* 0x00000001ff417431 */ /* 0x000ff600000001ff */
[----:B------:R-:W-:Y:S01]  /*5bb0*/  @!UPT UIADD3 URZ, UPT, UPT, URZ, URZ, URZ ;  /* 0x000000fffffff290 */ /* 0x000fe2000fffe0ff */
[----:B------:R3:W1:Y:S04]  /*5bc0*/  @P1 LDS.128 R56, [R100] ;  /* 0x0000000064381984 */ /* 0x0006680000000c00 */
[----:B------:R3:W1:Y:S04]  /*5bd0*/  @P1 LDS.128 R60, [R99+0x10] ;  /* 0x00001000633c1984 */ /* 0x0006680000000c00 */
[----:B------:R3:W1:Y:S04]  /*5be0*/  @P1 LDS.128 R68, [R98+0x20] ;  /* 0x0000200062441984 */ /* 0x0006680000000c00 */
[----:B------:R3:W1:Y:S02]  /*5bf0*/  @P1 LDS.128 R76, [R106+0x30] ;  /* 0x000030006a4c1984 */ /* 0x0006640000000c00 */
.L_x_90:
[----:B------:R-:W-:Y:S05]  /*5c00*/  BSYNC B1 ;  /* 0x0000000000017941 */ /* 0x000fea0003800000 */
.L_x_89:
[----:B-1----:R-:W-:Y:S04]  /*5c10*/  SHF.R.U32.HI R2, RZ, 0x15, R48 ;  /* 0x00000015ff027819 */ /* 0x002fe80000011630 */
[----:B------:R-:W-:Y:S01]  /*5c20*/  LOP3.LUT P1, RZ, R2, 0x3, R92, 0x48, !PT ;  /* 0x0000000302ff7812 */ /* 0x000fe2000782485c */
[----:B------:R-:W-:Y:S01]  /*5c30*/  @!UPT UIADD3 URZ, UPT, UPT, URZ, URZ, URZ ;  /* 0x000000fffffff290 */ /* 0x000fe2000fffe0ff */
[----:B----4-:R-:W-:Y:S11]  /*5c40*/  @P0 BRA `(.L_x_94) ;  /* 0x0000000000080947 */ /* 0x010ff60003800000 */
[----:B------:R-:W1:Y:S02]  /*5c50*/  SYNCS.PHASECHK.TRANS64.TRYWAIT P0, [R64+URZ+0xa0], R0 ;  /* 0x0000a000400075a7 */ /* 0x000e6400080011ff */
[----:B-1----:R-:W-:Y:S05]  /*5c60*/  @!P0 BRA `(.L_x_95) ;  /* 0x0000003c00288947 */ /* 0x002fea0003800000 */
.L_x_94:
[----:B------:R-:W-:Y:S05]  /*5c70*/  @!P1 BRA `(.L_x_96) ;  /* 0x0000000000409947 */ /* 0x000fea0003800000 */
[----:B------:R-:W4:Y:S01]  /*5c80*/  LDCU.64 UR8, c[0x4][0x70] ;  /* 0x01000e00ff0877ac */ /* 0x000f220008000a00 */
[----:B------:R-:W-:Y:S01]  /*5c90*/  MOV R3, 0x0 ;  /* 0x0000000000037802 */ /* 0x000fe20000000f00 */
[----:B------:R-:W-:Y:S02]  /*5ca0*/  HFMA2 R12, -RZ, RZ, 0, 5.9604644775390625e-08 ;  /* 0x00000001ff0c7431 */ /* 0x000fe400000001ff */
[----:B------:R-:W-:Y:S02]  /*5cb0*/  IMAD.MOV.U32 R8, RZ, RZ, 0x192 ;  /* 0x00000192ff087424 */ /* 0x000fe400078e00ff */
[----:B------:R-:W-:Y:S01]  /*5cc0*/  IMAD.MOV.U32 R13, RZ, RZ, RZ ;  /* 0x000000ffff0d7224 */ /* 0x000fe200078e00ff */
[----:B------:R-:W5:Y:S01]  /*5cd0*/  LDCU.64 UR6, c[0x4][0x78] ;  /* 0x01000f00ff0677ac */ /* 0x000f620008000a00 */
[----:B------:R-:W1:Y:S01]  /*5ce0*/  LDC.64 R2, c[0x4][R3] ;  /* 0x0100000003027b82 */ /* 0x000e620000000a00 */
[----:B------:R-:W2:Y:S01]  /*5cf0*/  LDCU.64 UR4, c[0x4][0x10] ;  /* 0x01000200ff0477ac */ /* 0x000ea20008000a00 */
[----:B----4-:R-:W-:Y:S01]  /*5d00*/  MOV R5, UR9 ;  /* 0x0000000900057c02 */ /* 0x010fe20008000f00 */
[----:B------:R-:W-:Y:S01]  /*5d10*/  IMAD.U32 R4, RZ, RZ, UR8 ;  /* 0x00000008ff047e24 */ /* 0x000fe2000f8e00ff */
[----:B-----5:R-:W-:Y:S01]  /*5d20*/  MOV R7, UR7 ;  /* 0x0000000700077c02 */ /* 0x020fe20008000f00 */
[----:B------:R-:W-:Y:S01]  /*5d30*/  IMAD.U32 R6, RZ, RZ, UR6 ;  /* 0x00000006ff067e24 */ /* 0x000fe2000f8e00ff */
[----:B--2---:R-:W-:Y:S01]  /*5d40*/  MOV R11, UR5 ;  /* 0x00000005000b7c02 */ /* 0x004fe20008000f00 */
[----:B------:R-:W-:Y:S02]  /*5d50*/  IMAD.U32 R10, RZ, RZ, UR4 ;  /* 0x00000004ff0a7e24 */ /* 0x000fe4000f8e00ff */
[----:B------:R-:W-:Y:S07]  /*5d60*/  LEPC R20, `(.L_x_96) ;  /* 0x000000001014794e */ /* 0x000fee0000000000 */
[----:B-1-3--:R-:W-:Y:S05]  /*5d70*/  CALL.ABS.NOINC R2 ;  /* 0x0000000002007343 */ /* 0x00afea0003c00000 */
.L_x_96:
[----:B------:R-:W-:Y:S01]  /*5d80*/  SHF.L.U32 R50, R56, 0x10, RZ ;  /* 0x0000001038327819 */ /* 0x000fe200000006ff */
[----:B------:R-:W-:Y:S05]  /*5d90*/  WARPSYNC.ALL ;  /* 0x0000000000007948 */ /* 0x000fea0003800000 */
[----:B------:R-:W-:Y:S01]  /*5da0*/  R2UR UR4, R48 ;  /* 0x00000000300472ca */ /* 0x000fe200000e0000 */
[----:B------:R-:W-:Y:S01]  /*5db0*/  BSSY.RECONVERGENT B0, `(.L_x_97) ;  /* 0x0000088000007945 */ /* 0x000fe20003800200 */
[----:B------:R-:W-:Y:S02]  /*5dc0*/  LOP3.LUT R51, R56, 0xffff0000, RZ, 0xc0, !PT ;  /* 0xffff000038337812 */ /* 0x000fe400078ec0ff */
[----:B------:R-:W-:Y:S02]  /*5dd0*/  SHF.L.U32 R52, R57, 0x10, RZ ;  /* 0x0000001039347819 */ /* 0x000fe400000006ff */
[----:B------:R-:W-:Y:S07]  /*5de0*/  ISETP.NE.AND P0, PT, R102, RZ, PT ;  /* 0x000000ff6600720c */ /* 0x000fee0003f05270 */
[----:B------:R-:W1:Y:S02]  /*5df0*/  LDTM.x32 R4, tmem[UR4] ;  /* 0x00000004000479ee */ /* 0x000e6400082c0000 */
[C---:B-12---:R-:W-:Y:S01]  /*5e00*/  FMUL R0, R47.reuse, R4 ;  /* 0x000000042f007220 */ /* 0x046fe20000400000 */
[C---:B------:R-:W-:Y:S01]  /*5e10*/  FMUL R2, R47.reuse, R5 ;  /* 0x000000052f027220 */ /* 0x040fe20000400000 */
[C---:B------:R-:W-:Y:S01]  /*5e20*/  FMUL R4, R47.reuse, R8 ;  /* 0x000000082f047220 */ /* 0x040fe20000400000 */
[C---:B------:R-:W-:Y:S01]  /*5e30*/  FMUL R3, R47.reuse, R6 ;  /* 0x000000062f037220 */ /* 0x040fe20000400000 */
[C---:B------:R-:W-:Y:S01]  /*5e40*/  FMUL R5, R47.reuse, R9 ;  /* 0x000000092f057220 */ /* 0x040fe20000400000 */
[C---:B------:R-:W-:Y:S01]  /*5e50*/  FMUL R8, R47.reuse, R12 ;  /* 0x0000000c2f087220 */ /* 0x040fe20000400000 */
[C---:B------:R-:W-:Y:S01]  /*5e60*/  FMUL R6, R47.reuse, R10 ;  /* 0x0000000a2f067220 */ /* 0x040fe20000400000 */
[C---:B------:R-:W-:Y:S01]  /*5e70*/  FMUL R9, R47.reuse, R13 ;  /* 0x0000000d2f097220 */ /* 0x040fe20000400000 */
[----:B------:R-:W-:Y:S01]  /*5e80*/  FMUL R12, R47, R16 ;  /* 0x000000102f0c7220 */ /* 0x000fe20000400000 */
[----:B------:R-:W-:Y:S01]  /*5e90*/  FFMA R0, R49, R50, R0 ;  /* 0x0000003231007223 */ /* 0x000fe20000000000 */
[C---:B------:R-:W-:Y:S01]  /*5ea0*/  FMUL R10, R47.reuse, R14 ;  /* 0x0000000e2f0a7220 */ /* 0x040fe20000400000 */
[C---:B------:R-:W-:Y:S01]  /*5eb0*/  FMUL R13, R47.reuse, R17 ;  /* 0x000000112f0d7220 */ /* 0x040fe20000400000 */
[----:B------:R-:W-:Y:S01]  /*5ec0*/  FMUL R16, R47, R20 ;  /* 0x000000142f107220 */ /* 0x000fe20000400000 */
[----:B------:R-:W-:Y:S01]  /*5ed0*/  FFMA R2, R49, R51, R2 ;  /* 0x0000003331027223 */ /* 0x000fe20000000002 */
[C---:B------:R-:W-:Y:S01]  /*5ee0*/  FMUL R14, R47.reuse, R18 ;  /* 0x000000122f0e7220 */ /* 0x040fe20000400000 */
        /* <DEDUP_REMOVED lines=8> */
[----:B------:R-:W-:Y:S01]  /*5f70*/  LOP3.LUT R32, R57, 0xffff0000, RZ, 0xc0, !PT ;  /* 0xffff000039207812 */ /* 0x000fe200078ec0ff */
[C---:B------:R-:W-:Y:S01]  /*5f80*/  FMUL R26, R47.reuse, R30 ;  /* 0x0000001e2f1a7220 */ /* 0x040fe20000400000 */
[----:B------:R-:W-:Y:S01]  /*5f90*/  FMUL R29, R47, R33 ;  /* 0x000000212f1d7220 */ /* 0x000fe20000400000 */
[----:B------:R-:W-:Y:S01]  /*5fa0*/  SHF.L.U32 R33, R58, 0x10, RZ ;  /* 0x000000103a217819 */ /* 0x000fe200000006ff */
[----:B------:R-:W-:Y:S01]  /*5fb0*/  FFMA R3, R49, R52, R3 ;  /* 0x0000003431037223 */ /* 0x000fe20000000003 */
[----:B------:R-:W-:Y:S01]  /*5fc0*/  F2FP.BF16.F32.PACK_AB R52, R2, R0 ;  /* 0x000000000234723e */ /* 0x000fe200000010ff */
[----:B------:R-:W-:Y:S01]  /*5fd0*/  FMUL R7, R47, R7 ;  /* 0x000000072f077220 */ /* 0x000fe20000400000 */
[----:B------:R-:W-:Y:S01]  /*5fe0*/  SHF.L.U32 R0, R59, 0x10, RZ ;  /* 0x000000103b007819 */ /* 0x000fe200000006ff */
[----:B------:R-:W-:Y:S01]  /*5ff0*/  FMUL R30, R47, R34 ;  /* 0x000000222f1e7220 */ /* 0x000fe20000400000 */
[----:B------:R-:W-:Y:S01]  /*6000*/  LOP3.LUT R34, R58, 0xffff0000, RZ, 0xc0, !PT ;  /* 0xffff00003a227812 */ /* 0x000fe200078ec0ff */
[----:B------:R-:W-:Y:S01]  /*6010*/  FFMA R7, R49, R32, R7 ;  /* 0x0000002031077223 */ /* 0x000fe20000000007 */
[----:B------:R-:W-:Y:S01]  /*6020*/  LOP3.LUT R2, R59, 0xffff0000, RZ, 0xc0, !PT ;  /* 0xffff00003b027812 */ /* 0x000fe200078ec0ff */
[----:B------:R-:W-:Y:S01]  /*6030*/  FFMA R4, R49, R33, R4 ;  /* 0x0000002131047223 */ /* 0x000fe20000000004 */
[----:B------:R-:W-:Y:S01]  /*6040*/  FMUL R11, R47, R11 ;  /* 0x0000000b2f0b7220 */ /* 0x000fe20000400000 */
[----:B------:R-:W-:Y:S01]  /*6050*/  FFMA R5, R49, R34, R5 ;  /* 0x0000002231057223 */ /* 0x000fe20000000005 */
[----:B------:R-:W-:Y:S01]  /*6060*/  F2FP.BF16.F32.PACK_AB R53, R7, R3 ;  /* 0x000000030735723e */ /* 0x000fe200000010ff */
[C---:B------:R-:W-:Y:S01]  /*6070*/  FFMA R6, R49.reuse, R0, R6 ;  /* 0x0000000031067223 */ /* 0x040fe20000000006 */
[C---:B------:R-:W-:Y:S01]  /*6080*/  SHF.L.U32 R0, R60.reuse, 0x10, RZ ;  /* 0x000000103c007819 */ /* 0x040fe200000006ff */
[----:B------:R-:W-:Y:S01]  /*6090*/  FFMA R11, R49, R2, R11 ;  /* 0x00000002310b7223 */ /* 0x000fe2000000000b */
[----:B------:R-:W-:Y:S01]  /*60a0*/  LOP3.LUT R2, R60, 0xffff0000, RZ, 0xc0, !PT ;  /* 0xffff00003c027812 */ /* 0x000fe200078ec0ff */
[----:B------:R-:W-:Y:S01]  /*60b0*/  FMUL R15, R47, R15 ;  /* 0x0000000f2f0f7220 */ /* 0x000fe20000400000 */
[----:B------:R-:W-:Y:S01]  /*60c0*/  SHF.L.U32 R3, R61, 0x10, RZ ;  /* 0x000000103d037819 */ /* 0x000fe200000006ff */
[----:B------:R-:W-:Y:S01]  /*60d0*/  FFMA R8, R49, R0, R8 ;  /* 0x0000000031087223 */ /* 0x000fe20000000008 */
[----:B------:R-:W-:Y:S01]  /*60e0*/  LOP3.LUT R0, R61, 0xffff0000, RZ, 0xc0, !PT ;  /* 0xffff00003d007812 */ /* 0x000fe200078ec0ff */
[C---:B------:R-:W-:Y:S01]  /*60f0*/  FFMA R9, R49.reuse, R2, R9 ;  /* 0x0000000231097223 */ /* 0x040fe20000000009 */
[C---:B------:R-:W-:Y:S01]  /*6100*/  SHF.L.U32 R2, R62.reuse, 0x10, RZ ;  /* 0x000000103e027819 */ /* 0x040fe200000006ff */
[----:B------:R-:W-:Y:S01]  /*6110*/  FFMA R10, R49, R3, R10 ;  /* 0x00000003310a7223 */ /* 0x000fe2000000000a */
[----:B------:R-:W-:Y:S01]  /*6120*/  SHF.L.U32 R3, R63, 0x10, RZ ;  /* 0x000000103f037819 */ /* 0x000fe200000006ff */
[C---:B------:R-:W-:Y:S01]  /*6130*/  FFMA R15, R49.reuse, R0, R15 ;  /* 0x00000000310f7223 */ /* 0x040fe2000000000f */
[----:B------:R-:W-:Y:S01]  /*6140*/  LOP3.LUT R0, R62, 0xffff0000, RZ, 0xc0, !PT ;  /* 0xffff00003e007812 */ /* 0x000fe200078ec0ff */
[----:B------:R-:W-:Y:S01]  /*6150*/  FFMA R12, R49, R2, R12 ;  /* 0x00000002310c7223 */ /* 0x000fe2000000000c */
[C---:B------:R-:W-:Y:S01]  /*6160*/  SHF.L.U32 R2, R68.reuse, 0x10, RZ ;  /* 0x0000001044027819 */ /* 0x040fe200000006ff */
[----:B------:R-:W-:Y:S01]  /*6170*/  FMUL R19, R47, R19 ;  /* 0x000000132f137220 */ /* 0x000fe20000400000 */
[----:B------:R-:W-:Y:S01]  /*6180*/  F2FP.BF16.F32.PACK_AB R54, R5, R4 ;  /* 0x000000040536723e */ /* 0x000fe200000010ff */
[----:B------:R-:W-:Y:S01]  /*6190*/  FFMA R13, R49, R0, R13 ;  /* 0x00000000310d7223 */ /* 0x000fe2000000000d */
[----:B------:R-:W-:Y:S01]  /*61a0*/  LOP3.LUT R0, R63, 0xffff0000, RZ, 0xc0, !PT ;  /* 0xffff00003f007812 */ /* 0x000fe200078ec0ff */
[----:B------:R-:W-:Y:S01]  /*61b0*/  FFMA R14, R49, R3, R14 ;  /* 0x00000003310e7223 */ /* 0x000fe2000000000e */
[----:B------:R-:W-:Y:S01]  /*61c0*/  LOP3.LUT R3, R68, 0xffff0000, RZ, 0xc0, !PT ;  /* 0xffff000044037812 */ /* 0x000fe200078ec0ff */
[----:B------:R-:W-:Y:S01]  /*61d0*/  FMUL R23, R47, R23 ;  /* 0x000000172f177220 */ /* 0x000fe20000400000 */
[----:B------:R-:W-:Y:S01]  /*61e0*/  F2FP.BF16.F32.PACK_AB R55, R11, R6 ;  /* 0x000000060b37723e */ /* 0x000fe200000010ff */
[----:B------:R-:W-:Y:S01]  /*61f0*/  FFMA R19, R49, R0, R19 ;  /* 0x0000000031137223 */ /* 0x000fe20000000013 */
[----:B------:R-:W-:Y:S01]  /*6200*/  SHF.L.U32 R0, R69, 0x10, RZ ;  /* 0x0000001045007819 */ /* 0x000fe200000006ff */
[----:B------:R-:W-:Y:S01]  /*6210*/  FFMA R16, R49, R2, R16 ;  /* 0x0000000231107223 */ /* 0x000fe20000000010 */
[----:B------:R-:W-:Y:S01]  /*6220*/  LOP3.LUT R2, R69, 0xffff0000, RZ, 0xc0, !PT ;  /* 0xffff000045027812 */ /* 0x000fe200078ec0ff */
[----:B------:R-:W-:Y:S01]  /*6230*/  FFMA R17, R49, R3, R17 ;  /* 0x0000000331117223 */ /* 0x000fe20000000011 */
[----:B------:R-:W-:Y:S01]  /*6240*/  SHF.L.U32 R3, R71, 0x10, RZ ;  /* 0x0000001047037819 */ /* 0x000fe200000006ff */
[----:B------:R-:W-:Y:S01]  /*6250*/  FFMA R18, R49, R0, R18 ;  /* 0x0000000031127223 */ /* 0x000fe20000000012 */
[C---:B------:R-:W-:Y:S01]  /*6260*/  SHF.L.U32 R0, R70.reuse, 0x10, RZ ;  /* 0x0000001046007819 */ /* 0x040fe200000006ff */
[----:B------:R1:W-:Y:S01]  /*6270*/  STS.128 [R100], R52 ;  /* 0x0000003464007388 */ /* 0x0003e20000000c00 */
[----:B------:R-:W-:Y:S01]  /*6280*/  F2FP.BF16.F32.PACK_AB R8, R9, R8 ;  /* 0x000000080908723e */ /* 0x000fe200000010ff */
[C---:B------:R-:W-:Y:S01]  /*6290*/  FFMA R23, R49.reuse, R2, R23 ;  /* 0x0000000231177223 */ /* 0x040fe20000000017 */
[----:B------:R-:W-:Y:S01]  /*62a0*/  LOP3.LUT R2, R70, 0xffff0000, RZ, 0xc0, !PT ;  /* 0xffff000046027812 */ /* 0x000fe200078ec0ff */
[----:B------:R-:W-:Y:S01]  /*62b0*/  FFMA R20, R49, R0, R20 ;  /* 0x0000000031147223 */ /* 0x000fe20000000014 */
[----:B------:R-:W-:Y:S01]  /*62c0*/  LOP3.LUT R0, R71, 0xffff0000, RZ, 0xc0, !PT ;  /* 0xffff000047007812 */ /* 0x000fe200078ec0ff */
[----:B------:R-:W-:Y:S01]  /*62d0*/  FMUL R27, R47, R27 ;  /* 0x0000001b2f1b7220 */ /* 0x000fe20000400000 */
[----:B------:R-:W-:Y:S01]  /*62e0*/  F2FP.BF16.F32.PACK_AB R9, R15, R10 ;  /* 0x0000000a0f09723e */ /* 0x000fe200000010ff */
[C---:B------:R-:W-:Y:S01]  /*62f0*/  FFMA R21, R49.reuse, R2, R21 ;  /* 0x0000000231157223 */ /* 0x040fe20000000015 */
[C---:B------:R-:W-:Y:S01]  /*6300*/  FFMA R22, R49.reuse, R3, R22 ;  /* 0x0000000331167223 */ /* 0x040fe20000000016 */
[----:B------:R-:W-:Y:S01]  /*6310*/  FFMA R27, R49, R0, R27 ;  /* 0x00000000311b7223 */ /* 0x000fe2000000001b */
[C---:B------:R-:W-:Y:S01]  /*6320*/  SHF.L.U32 R2, R76.reuse, 0x10, RZ ;  /* 0x000000104c027819 */ /* 0x040fe200000006ff */
[C---:B------:R-:W-:Y:S01]  /*6330*/  FMUL R31, R47.reuse, R31 ;  /* 0x0000001f2f1f7220 */ /* 0x040fe20000400000 */
[----:B------:R-:W-:Y:S01]  /*6340*/  LOP3.LUT R0, R76, 0xffff0000, RZ, 0xc0, !PT ;  /* 0xffff00004c007812 */ /* 0x000fe200078ec0ff */
[----:B------:R-:W-:Y:S01]  /*6350*/  FMUL R35, R47, R35 ;  /* 0x000000232f237220 */ /* 0x000fe20000400000 */
[----:B------:R-:W-:Y:S01]  /*6360*/  SHF.L.U32 R3, R77, 0x10, RZ ;  /* 0x000000104d037819 */ /* 0x000fe200000006ff */
[----:B------:R-:W-:Y:S01]  /*6370*/  FFMA R24, R49, R2, R24 ;  /* 0x0000000231187223 */ /* 0x000fe20000000018 */
[----:B------:R-:W-:Y:S01]  /*6380*/  F2FP.BF16.F32.PACK_AB R10, R13, R12 ;  /* 0x0000000c0d0a723e */ /* 0x000fe200000010ff */
[----:B------:R-:W-:Y:S01]  /*6390*/  FFMA R25, R49, R0, R25 ;  /* 0x0000000031197223 */ /* 0x000fe20000000019 */
[----:B------:R-:W-:Y:S01]  /*63a0*/  F2FP.BF16.F32.PACK_AB R11, R19, R14 ;  /* 0x0000000e130b723e */ /* 0x000fe200000010ff */
[----:B------:R-:W-:Y:S01]  /*63b0*/  FFMA R26, R49, R3, R26 ;  /* 0x00000003311a7223 */ /* 0x000fe2000000001a */
[----:B------:R-:W-:Y:S02]  /*63c0*/  LOP3.LUT R0, R77, 0xffff0000, RZ, 0xc0, !PT ;  /* 0xffff00004d007812 */ /* 0x000fe400078ec0ff */
[C---:B------:R-:W-:Y:S01]  /*63d0*/  SHF.L.U32 R2, R78.reuse, 0x10, RZ ;  /* 0x000000104e027819 */ /* 0x040fe200000006ff */
[----:B------:R1:W-:Y:S01]  /*63e0*/  STS.128 [R99+0x10], R8 ;  /* 0x0000100863007388 */ /* 0x0003e20000000c00 */
[----:B------:R-:W-:Y:S01]  /*63f0*/  LOP3.LUT R3, R78, 0xffff0000, RZ, 0xc0, !PT ;  /* 0xffff00004e037812 */ /* 0x000fe200078ec0ff */
[----:B------:R-:W-:Y:S01]  /*6400*/  FFMA R31, R49, R0, R31 ;  /* 0x00000000311f7223 */ /* 0x000fe2000000001f */
[----:B------:R-:W-:Y:S01]  /*6410*/  SHF.L.U32 R4, R79, 0x10, RZ ;  /* 0x000000104f047819 */ /* 0x000fe200000006ff */
[----:B------:R-:W-:Y:S01]  /*6420*/  FFMA R28, R49, R2, R28 ;  /* 0x00000002311c7223 */ /* 0x000fe2000000001c */
[----:B------:R-:W-:Y:S01]  /*6430*/  F2FP.BF16.F32.PACK_AB R16, R17, R16 ;  /* 0x000000101110723e */ /* 0x000fe200000010ff */
[----:B------:R-:W-:Y:S01]  /*6440*/  FFMA R29, R49, R3, R29 ;  /* 0x00000003311d7223 */ /* 0x000fe2000000001d */
[----:B------:R-:W-:Y:S01]  /*6450*/  LOP3.LUT R5, R79, 0xffff0000, RZ, 0xc0, !PT ;  /* 0xffff00004f057812 */ /* 0x000fe200078ec0ff */
[----:B------:R-:W-:Y:S01]  /*6460*/  FFMA R30, R49, R4, R30 ;  /* 0x00000004311e7223 */ /* 0x000fe2000000001e */
[----:B------:R-:W-:Y:S02]  /*6470*/  F2FP.BF16.F32.PACK_AB R17, R23, R18 ;  /* 0x000000121711723e */ /* 0x000fe400000010ff */
[----:B------:R-:W-:Y:S01]  /*6480*/  F2FP.BF16.F32.PACK_AB R18, R21, R20 ;  /* 0x000000141512723e */ /* 0x000fe200000010ff */
[----:B------:R-:W-:Y:S01]  /*6490*/  FFMA R35, R49, R5, R35 ;  /* 0x0000000531237223 */ /* 0x000fe20000000023 */
[----:B------:R-:W-:Y:S02]  /*64a0*/  F2FP.BF16.F32.PACK_AB R19, R27, R22 ;  /* 0x000000161b13723e */ /* 0x000fe400000010ff */
[----:B------:R-:W-:Y:S02]  /*64b0*/  F2FP.BF16.F32.PACK_AB R24, R25, R24 ;  /* 0x000000181918723e */ /* 0x000fe400000010ff */
[----:B------:R-:W-:Y:S01]  /*64c0*/  F2FP.BF16.F32.PACK_AB R25, R31, R26 ;  /* 0x0000001a1f19723e */ /* 0x000fe200000010ff */
[----:B------:R1:W-:Y:S01]  /*64d0*/  STS.128 [R98+0x20], R16 ;  /* 0x0000201062007388 */ /* 0x0003e20000000c00 */
[----:B------:R-:W-:Y:S02]  /*64e0*/  F2FP.BF16.F32.PACK_AB R26, R29, R28 ;  /* 0x0000001c1d1a723e */ /* 0x000fe400000010ff */
[----:B------:R-:W-:Y:S05]  /*64f0*/  F2FP.BF16.F32.PACK_AB R27, R35, R30 ;  /* 0x0000001e231b723e */ /* 0x000fea00000010ff */
[----:B------:R1:W-:Y:S01]  /*6500*/  STS.128 [R106+0x30], R24 ;  /* 0x000030186a007388 */ /* 0x0003e20000000c00 */
[----:B------:R-:W-:Y:S01]  /*6510*/  @!PT LDS RZ, [RZ] ;  /* 0x00000000fffff984 */ /* 0x000fe20000000800 */
[----:B------:R-:W-:Y:S01]  /*6520*/  @!PT LDS RZ, [RZ] ;  /* 0x00000000fffff984 */ /* 0x000fe20000000800 */
[----:B------:R-:W-:Y:S01]  /*6530*/  @!PT LDS RZ, [RZ] ;  /* 0x00000000fffff984 */ /* 0x000fe20000000800 */
[----:B------:R-:W-:Y:S01]  /*6540*/  @!PT LDS RZ, [RZ] ;  /* 0x00000000fffff984 */ /* 0x000fe20000000800 */
[----:B------:R2:W-:Y:S07]  /*6550*/  MEMBAR.ALL.CTA ;  /* 0x0000000000007992 */ /* 0x0005ee0000008000 */
[----:B--2---:R-:W2:Y:S02]  /*6560*/  FENCE.VIEW.ASYNC.S ;  /* 0x00000000000073c6 */ /* 0x004ea40000000000 */
[----:B--2---:R-:W-:Y:S06]  /*6570*/  BAR.SYNC.DEFER_BLOCKING 0x1, 0x80 ;  /* 0x0042000000007b1d */ /* 0x004fec0000010000 */
[----:B------:R-:W-:Y:S05]  /*6580*/  @P0 BRA `(.L_x_98) ;  /* 0x0000000000280947 */ /* 0x000fea0003800000 */
[----:B------:R-:W-:Y:S02]  /*6590*/  UIADD3 UR4, UPT, UPT, UR48, 0x200, URZ ;  /* 0x0000020030047890 */ /* 0x000fe4000fffe0ff */
[----:B------:R-:W-:Y:S01]  /*65a0*/  UIADD3 UR6, UP0, UPT, UR52, 0x680, URZ ;  /* 0x0000068034067890 */ /* 0x000fe2000ff1e0ff */
[----:B------:R-:W-:Y:S03]  /*65b0*/  UMOV UR43, UR36 ;  /* 0x00000024002b7c82 */ /* 0x000fe60008000000 */
[----:B------:R-:W-:Y:S01]  /*65c0*/  MOV R93, UR4 ;  /* 0x00000004005d7c02 */ /* 0x000fe20008000f00 */
[----:B------:R-:W-:Y:S03]  /*65d0*/  UIADD3.X UR7, UPT, UPT, URZ, UR53, URZ, UP0, !UPT ;  /* 0x00000035ff077290 */ /* 0x000fe600087fe4ff */
[----:B------:R-:W-:Y:S11]  /*65e0*/  R2UR UR40, R93 ;  /* 0x000000005d2872ca */ /* 0x000ff600000e0000 */
[----:B------:R-:W-:Y:S02]  /*65f0*/  @!UPT UIADD3 URZ, UPT, UPT, URZ, URZ, URZ ;  /* 0x000000fffffff290 */ /* 0x000fe4000fffe0ff */
[----:B------:R2:W-:Y:S01]  /*6600*/  UTMASTG.3D [UR40], [UR6] ;  /* 0x00000028060073b5 */ /* 0x0005e20008010000 */
[----:B------:R0:W-:Y:S01]  /*6610*/  UTMACMDFLUSH ;  /* 0x00000000000079b7 */ /* 0x0001e20000000000 */
[----:B--2---:R-:W-:Y:S04]  /*6620*/  DEPBAR.LE SB0, 0x1 ;  /* 0x000080400000791a */ /* 0x004fe80000000000 */
.L_x_98:
[----:B------:R-:W-:Y:S05]  /*6630*/  BSYNC.RECONVERGENT B0 ;  /* 0x0000000000007941 */ /* 0x000fea0003800200 */
.L_x_97:
[----:B------:R-:W-:Y:S01]  /*6640*/  BAR.SYNC.DEFER_BLOCKING 0x1, 0x80 ;  /* 0x0042000000007b1d */ /* 0x000fe20000010000 */
[----:B------:R-:W-:Y:S01]  /*6650*/  ISETP.NE.AND P1, PT, R107, RZ, PT ;  /* 0x000000ff6b00720c */ /* 0x000fe20003f25270 */
[----:B------:R-:W-:Y:S01]  /*6660*/  UISETP.NE.AND UP0, UPT, UR49, URZ, UPT ;  /* 0x000000ff3100728c */ /* 0x000fe2000bf05270 */
[----:B------:R-:W-:Y:S11]  /*6670*/  LEA R2, R65, UR48, 0x3 ;  /* 0x0000003041027c11 */ /* 0x000ff6000f8e18ff */
[----:B------:R-:W-:Y:S01]  /*6680*/  @P1 SHF.L.U32 R3, R97, 0x1f, RZ ;  /* 0x0000001f61031819 */ /* 0x000fe200000006ff */
[----:B------:R-:W-:Y:S06]  /*6690*/  BRA.U !UP0, `(.L_x_99) ;  /* 0x0000000108247547 */ /* 0x000fec000b800000 */
[----:B------:R-:W-:Y:S01]  /*66a0*/  IMAD.U32 R4, RZ, RZ, UR51 ;  /* 0x00000033ff047e24 */ /* 0x000fe2000f8e00ff */
[----:B------:R-:W-:Y:S01]  /*66b0*/  MOV R0, UR37 ;  /* 0x0000002500007c02 */ /* 0x000fe20008000f00 */
[----:B------:R-:W-:Y:S03]  /*66c0*/  UIADD3 UR51, UPT, UPT, UR51, 0x1, URZ ;  /* 0x0000000133337890 */ /* 0x000fe6000fffe0ff */
[----:B------:R-:W-:Y:S01]  /*66d0*/  @P1 LEA R4, R4, UR48, 0x3 ;  /* 0x0000003004041c11 */ /* 0x000fe2000f8e18ff */
[----:B------:R-:W-:Y:S04]  /*66e0*/  UISETP.NE.AND UP0, UPT, UR51, 0x4, UPT ;  /* 0x000000043300788c */ /* 0x000fe8000bf05270 */
[----:B------:R-:W-:Y:S01]  /*66f0*/  @P1 VIADD R4, R4, 0x50 ;  /* 0x0000005004041836 */ /* 0x000fe20000000000 */
[----:B------:R-:W-:Y:S04]  /*6700*/  USEL UR51, UR51, URZ, UP0 ;  /* 0x000000ff33337287 */ /* 0x000fe80008000000 */
[----:B------:R-:W-:Y:S04]  /*6710*/  @P1 PRMT R0, R0, 0x654, R4 ;  /* 0x0000065400001816 */ /* 0x000fe80000000004 */
[----:B------:R2:W-:Y:S04]  /*6720*/  @P1 SYNCS.ARRIVE.TRANS64.RED.A1T0 RZ, [R0+URZ], RZ ;  /* 0x000000ff00ff19a7 */ /* 0x0005e800081004ff */
.L_x_99:
[----:B------:R-:W4:Y:S01]  /*6730*/  @P1 SYNCS.PHASECHK.TRANS64.TRYWAIT P0, [R2+URZ+0x30], R3 ;  /* 0x00003003020015a7 */ /* 0x000f2200080011ff */
[----:B------:R-:W-:Y:S01]  /*6740*/  BSSY B1, `(.L_x_100) ;  /* 0x0000016000017945 */ /* 0x000fe20003800000 */
[----:B----4-:R-:W-:Y:S03]  /*6750*/  @P1 SEL R66, RZ, 0x1, !P0 ;  /* 0x00000001ff421807 */ /* 0x010fe60004000000 */
[----:B------:R-:W-:Y:S05]  /*6760*/  @!P1 BRA `(.L_x_101) ;  /* 0x00000000004c9947 */ /* 0x000fea0003800000 */
[----:B------:R-:W-:Y:S01]  /*6770*/  ISETP.NE.AND P0, PT, R66, RZ, PT ;  /* 0x000000ff4200720c */ /* 0x000fe20003f05270 */
[----:B------:R-:W-:Y:S01]  /*6780*/  BSSY B0, `(.L_x_102) ;  /* 0x000000b000007945 */ /* 0x000fe20003800000 */
[----:B------:R-:W-:Y:S11]  /*6790*/  ISETP.NE.AND P1, PT, R67, RZ, PT ;  /* 0x000000ff4300720c */ /* 0x000ff60003f25270 */
[----:B------:R-:W-:Y:S02]  /*67a0*/  @!UPT UIADD3 URZ, UPT, UPT, URZ, URZ, URZ ;  /* 0x000000fffffff290 */ /* 0x000fe4000fffe0ff */
[C---:B------:R-:W-:Y:S01]  /*67b0*/  @P1 IMAD R6, R65.reuse, 0x2000, R100 ;  /* 0x0000200041061824 */ /* 0x040fe200078e0264 */
[C---:B------:R-:W-:Y:S01]  /*67c0*/  @P1 LEA R4, R65.reuse, R98, 0xd ;  /* 0x0000006241041211 */ /* 0x040fe200078e68ff */
[C---:B------:R-:W-:Y:S02]  /*67d0*/  @P1 IMAD R5, R65.reuse, 0x2000, R99 ;  /* 0x0000200041051824 */ /* 0x040fe400078e0263 */
[----:B------:R-:W-:Y:S01]  /*67e0*/  @P1 IMAD R3, R65, 0x2000, R106 ;  /* 0x0000200041031824 */ /* 0x000fe200078e026a */
[----:B------:R-:W-:Y:S06]  /*67f0*/  @P0 BRA `(.L_x_103) ;  /* 0x00000000000c0947 */ /* 0x000fec0003800000 */
[----:B--2---:R-:W-:Y:S04]  /*6800*/  SHF.L.U32 R0, R97, 0x1f, RZ ;  /* 0x0000001f61007819 */ /* 0x004fe800000006ff */
[----:B------:R-:W2:Y:S02]  /*6810*/  SYNCS.PHASECHK.TRANS64.TRYWAIT P0, [R2+URZ+0x30], R0 ;  /* 0x00003000020075a7 */ /* 0x000ea400080011ff */
[----:B--2---:R-:W-:Y:S05]  /*6820*/  @!P0 BRA `(.L_x_104) ;  /* 0x00000030004c8947 */ /* 0x004fea0003800000 */
.L_x_103:
[----:B------:R-:W-:Y:S05]  /*6830*/  BSYNC B0 ;  /* 0x0000000000007941 */ /* 0x000fea0003800000 */
.L_x_102:
[----:B------:R-:W-:Y:S02]  /*6840*/  ISETP.NE.AND P0, PT, R67, RZ, PT ;  /* 0x000000ff4300720c */ /* 0x000fe40003f05270 */
[----:B------:R-:W-:Y:S11]  /*6850*/  IADD3 R65, PT, PT, R65, 0x1, RZ ;  /* 0x0000000141417810 */ /* 0x000ff60007ffe0ff */
[----:B------:R4:W1:Y:S04]  /*6860*/  @P0 LDS.128 R56, [R6] ;  /* 0x0000000006380984 */ /* 0x0008680000000c00 */
[----:B------:R4:W1:Y:S04]  /*6870*/  @P0 LDS.128 R60, [R5+0x10] ;  /* 0x00001000053c0984 */ /* 0x0008680000000c00 */
[----:B------:R4:W1:Y:S04]  /*6880*/  @P0 LDS.128 R68, [R4+0x20] ;  /* 0x0000200004440984 */ /* 0x0008680000000c00 */
[----:B------:R4:W1:Y:S02]  /*6890*/  @P0 LDS.128 R76, [R3+0x30] ;  /* 0x00003000034c0984 */ /* 0x0008640000000c00 */
.L_x_101:
[----:B------:R-:W-:Y:S05]  /*68a0*/  BSYNC B1 ;  /* 0x0000000000017941 */ /* 0x000fea0003800000 */
.L_x_100:
[----:B--2---:R-:W-:Y:S05]  /*68b0*/  VIADD R0, R48, 0x20 ;  /* 0x0000002030007836 */ /* 0x004fea0000000000 */
[----:B------:R-:W-:Y:S04]  /*68c0*/  SHF.R.U32.HI R0, RZ, 0x15, R0 ;  /* 0x00000015ff007819 */ /* 0x000fe80000011600 */
[----:B------:R-:W-:Y:S11]  /*68d0*/  LOP3.LUT P0, RZ, R0, 0x3, R92, 0x48, !PT ;  /* 0x0000000300ff7812 */ /* 0x000ff6000780485c */
[----:B------:R-:W-:Y:S02]  /*68e0*/  @!UPT UIADD3 URZ, UPT, UPT, URZ, URZ, URZ ;  /* 0x000000fffffff290 */ /* 0x000fe4000fffe0ff */
[----:B------:R-:W-:Y:S05]  /*68f0*/  @!P0 BRA `(.L_x_105) ;  /* 0x0000000000408947 */ /* 0x000fea0003800000 */
[----:B------:R-:W2:Y:S01]  /*6900*/  LDCU.64 UR8, c[0x4][0x70] ;  /* 0x01000e00ff0877ac */ /* 0x000ea20008000a00 */
[----:B----4-:R-:W-:Y:S01]  /*6910*/  MOV R3, 0x0 ;  /* 0x0000000000037802 */ /* 0x010fe20000000f00 */
[----:B------:R-:W-:Y:S02]  /*6920*/  HFMA2 R12, -RZ, RZ, 0, 5.9604644775390625e-08 ;  /* 0x00000001ff0c7431 */ /* 0x000fe400000001ff */
[----:B-1----:R-:W-:Y:S02]  /*6930*/  IMAD.MOV.U32 R8, RZ, RZ, 0x192 ;  /* 0x00000192ff087424 */ /* 0x002fe400078e00ff */
[----:B------:R-:W-:Y:S01]  /*6940*/  IMAD.MOV.U32 R13, RZ, RZ, RZ ;  /* 0x000000ffff0d7224 */ /* 0x000fe200078e00ff */
[----:B------:R-:W1:Y:S01]  /*6950*/  LDCU.64 UR6, c[0x4][0x78] ;  /* 0x01000f00ff0677ac */ /* 0x000e620008000a00 */
[----:B------:R-:W4:Y:S01]  /*6960*/  LDC.64 R2, c[0x4][R3] ;  /* 0x0100000003027b82 */ /* 0x000f220000000a00 */
[----:B------:R-:W5:Y:S01]  /*6970*/  LDCU.64 UR4, c[0x4][0x10] ;  /* 0x01000200ff0477ac */ /* 0x000f620008000a00 */
[----:B--2---:R-:W-:Y:S01]  /*6980*/  MOV R5, UR9 ;  /* 0x0000000900057c02 */ /* 0x004fe20008000f00 */
[----:B------:R-:W-:Y:S01]  /*6990*/  IMAD.U32 R4, RZ, RZ, UR8 ;  /* 0x00000008ff047e24 */ /* 0x000fe2000f8e00ff */
[----:B-1----:R-:W-:Y:S01]  /*69a0*/  MOV R7, UR7 ;  /* 0x0000000700077c02 */ /* 0x002fe20008000f00 */
[----:B------:R-:W-:Y:S01]  /*69b0*/  IMAD.U32 R6, RZ, RZ, UR6 ;  /* 0x00000006ff067e24 */ /* 0x000fe2000f8e00ff */
[----:B-----5:R-:W-:Y:S01]  /*69c0*/  MOV R11, UR5 ;  /* 0x00000005000b7c02 */ /* 0x020fe20008000f00 */
[----:B------:R-:W-:Y:S02]  /*69d0*/  IMAD.U32 R10, RZ, RZ, UR4 ;  /* 0x00000004ff0a7e24 */ /* 0x000fe4000f8e00ff */
[----:B------:R-:W-:Y:S07]  /*69e0*/  LEPC R20, `(.L_x_105) ;  /* 0x000000001014794e */ /* 0x000fee0000000000 */
[----:B---34-:R-:W-:Y:S05]  /*69f0*/  CALL.ABS.NOINC R2 ;  /* 0x0000000002007343 */ /* 0x018fea0003c00000 */
.L_x_105:
[----:B------:R-:W-:Y:S01]  /*6a00*/  ISETP.NE.AND P6, PT, R107, RZ, PT ;  /* 0x000000ff6b00720c */ /* 0x000fe20003fc5270 */
[----:B------:R-:W-:Y:S05]  /*6a10*/  WARPSYNC.ALL ;  /* 0x0000000000007948 */ /* 0x000fea0003800000 */
[----:B------:R-:W-:Y:S01]  /*6a20*/  R2UR UR4, R48 ;  /* 0x00000000300472ca */ /* 0x000fe200000e0000 */
[----:B------:R-:W-:Y:S01]  /*6a30*/  BSSY.RECONVERGENT B0, `(.L_x_106) ;  /* 0x000008f000007945 */ /* 0x000fe20003800200 */
[----:B------:R-:W-:Y:S02]  /*6a40*/  MOV R50, UR51 ;  /* 0x0000003300327c02 */ /* 0x000fe40008000f00 */
[----:B-1--4-:R-:W-:Y:S02]  /*6a50*/  SHF.L.U32 R3, R56, 0x10, RZ ;  /* 0x0000001038037819 */ /* 0x012fe400000006ff */
[----:B------:R-:W-:Y:S02]  /*6a60*/  MOV R72, UR37 ;  /* 0x0000002500487c02 */ /* 0x000fe40008000f00 */
[----:B------:R-:W-:Y:S02]  /*6a70*/  @P6 LEA R50, R50, UR48, 0x3 ;  /* 0x0000003032326c11 */ /* 0x000fe4000f8e18ff */
[C---:B------:R-:W-:Y:S02]  /*6a80*/  LOP3.LUT R51, R57.reuse, 0xffff0000, RZ, 0xc0, !PT ;  /* 0xffff000039337812 */ /* 0x040fe400078ec0ff */
[----:B------:R-:W-:Y:S01]  /*6a90*/  @P6 IADD3 R50, PT, PT, R50, 0x50, RZ ;  /* 0x0000005032326810 */ /* 0x000fe20007ffe0ff */
[----:B------:R-:W1:Y:S01]  /*6aa0*/  LDTM.x32 R4, tmem[UR4+0x20] ;  /* 0x00002004000479ee */ /* 0x000e6200082c0000 */
[----:B------:R-:W-:Y:S02]  /*6ab0*/  ISETP.NE.AND P0, PT, R102, RZ, PT ;  /* 0x000000ff6600720c */ /* 0x000fe40003f05270 */
[----:B------:R-:W-:Y:S02]  /*6ac0*/  @P6 PRMT R72, R72, 0x654, R50 ;  /* 0x0000065448486816 */ /* 0x000fe40000000032 */
[----:B------:R-:W-:Y:S01]  /*6ad0*/  SHF.L.U32 R50, R57, 0x10, RZ ;  /* 0x0000001039327819 */ /* 0x000fe200000006ff */
[C---:B-1----:R-:W-:Y:S01]  /*6ae0*/  FMUL R0, R47.reuse, R4 ;  /* 0x000000042f007220 */ /* 0x042fe20000400000 */
[----:B------:R-:W-:Y:S01]  /*6af0*/  LOP3.LUT R4, R56, 0xffff0000, RZ, 0xc0, !PT ;  /* 0xffff000038047812 */ /* 0x000fe200078ec0ff */
[C---:B------:R-:W-:Y:S01]  /*6b00*/  FMUL R2, R47.reuse, R5 ;  /* 0x000000052f027220 */ /* 0x040fe20000400000 */
[----:B------:R-:W-:Y:S01]  /*6b10*/  FMUL R7, R47, R7 ;  /* 0x000000072f077220 */ /* 0x000fe20000400000 */
[----:B------:R-:W-:Y:S01]  /*6b20*/  FFMA R0, R49, R3, R0 ;  /* 0x0000000331007223 */ /* 0x000fe20000000000 */
[----:B------:R-:W-:Y:S01]  /*6b30*/  FMUL R3, R47, R6 ;  /* 0x000000062f037220 */ /* 0x000fe20000400000 */
[----:B------:R-:W-:Y:S01]  /*6b40*/  FFMA R2, R49, R4, R2 ;  /* 0x0000000431027223 */ /* 0x000fe20000000002 */
[C---:B------:R-:W-:Y:S01]  /*6b50*/  FMUL R4, R47.reuse, R8 ;  /* 0x000000082f047220 */ /* 0x040fe20000400000 */
[C---:B------:R-:W-:Y:S01]  /*6b60*/  FMUL R8, R47.reuse, R12 ;  /* 0x0000000c2f087220 */ /* 0x040fe20000400000 */
[C---:B------:R-:W-:Y:S01]  /*6b70*/  FMUL R12, R47.reuse, R16 ;  /* 0x000000102f0c7220 */ /* 0x040fe20000400000 */
[C---:B------:R-:W-:Y:S01]  /*6b80*/  FMUL R16, R47.reuse, R20 ;  /* 0x000000142f107220 */ /* 0x040fe20000400000 */
[----:B------:R-:W-:Y:S01]  /*6b90*/  F2FP.BF16.F32.PACK_AB R52, R2, R0 ;  /* 0x000000000234723e */ /* 0x000fe200000010ff */
[C---:B------:R-:W-:Y:S01]  /*6ba0*/  FMUL R20, R47.reuse, R24 ;  /* 0x000000182f147220 */ /* 0x040fe20000400000 */
[C---:B------:R-:W-:Y:S01]  /*6bb0*/  LOP3.LUT R0, R58.reuse, 0xffff0000, RZ, 0xc0, !PT ;  /* 0xffff00003a007812 */ /* 0x040fe200078ec0ff */
[----:B------:R-:W-:Y:S01]  /*6bc0*/  FMUL R24, R47, R28 ;  /* 0x0000001c2f187220 */ /* 0x000fe20000400000 */
[----:B------:R-:W-:Y:S01]  /*6bd0*/  SHF.L.U32 R2, R59, 0x10, RZ ;  /* 0x000000103b027819 */ /* 0x000fe200000006ff */
[C---:B------:R-:W-:Y:S01]  /*6be0*/  FMUL R28, R47.reuse, R32 ;  /* 0x000000202f1c7220 */ /* 0x040fe20000400000 */
[----:B------:R-:W-:Y:S01]  /*6bf0*/  SHF.L.U32 R32, R58, 0x10, RZ ;  /* 0x000000103a207819 */ /* 0x000fe200000006ff */
[----:B------:R-:W-:Y:S01]  /*6c00*/  FMUL R5, R47, R9 ;  /* 0x000000092f057220 */ /* 0x000fe20000400000 */
[C---:B------:R-:W-:Y:S01]  /*6c10*/  FFMA R3, R49.reuse, R50, R3 ;  /* 0x0000003231037223 */ /* 0x040fe20000000003 */
[----:B------:R-:W-:Y:S01]  /*6c20*/  FFMA R7, R49, R51, R7 ;  /* 0x0000003331077223 */ /* 0x000fe20000000007 */
[----:B------:R-:W-:Y:S01]  /*6c30*/  FMUL R6, R47, R10 ;  /* 0x0000000a2f067220 */ /* 0x000fe20000400000 */
[----:B------:R-:W-:Y:S01]  /*6c40*/  FFMA R4, R49, R32, R4 ;  /* 0x0000002031047223 */ /* 0x000fe20000000004 */
[----:B------:R-:W-:Y:S01]  /*6c50*/  LOP3.LUT R32, R59, 0xffff0000, RZ, 0xc0, !PT ;  /* 0xffff00003b207812 */ /* 0x000fe200078ec0ff */
[----:B------:R-:W-:Y:S01]  /*6c60*/  FFMA R5, R49, R0, R5 ;  /* 0x0000000031057223 */ /* 0x000fe20000000005 */
[C---:B------:R-:W-:Y:S01]  /*6c70*/  SHF.L.U32 R0, R60.reuse, 0x10, RZ ;  /* 0x000000103c007819 */ /* 0x040fe200000006ff */
[----:B------:R-:W-:Y:S01]  /*6c80*/  FMUL R11, R47, R11 ;  /* 0x0000000b2f0b7220 */ /* 0x000fe20000400000 */
[----:B------:R-:W-:Y:S01]  /*6c90*/  F2FP.BF16.F32.PACK_AB R53, R7, R3 ;  /* 0x000000030735723e */ /* 0x000fe200000010ff */
[C---:B------:R-:W-:Y:S01]  /*6ca0*/  FFMA R6, R49.reuse, R2, R6 ;  /* 0x0000000231067223 */ /* 0x040fe20000000006 */
[----:B------:R-:W-:Y:S01]  /*6cb0*/  LOP3.LUT R2, R60, 0xffff0000, RZ, 0xc0, !PT ;  /* 0xffff00003c027812 */ /* 0x000fe200078ec0ff */
[----:B------:R-:W-:Y:S01]  /*6cc0*/  FFMA R11, R49, R32, R11 ;  /* 0x00000020310b7223 */ /* 0x000fe2000000000b */
[----:B------:R-:W-:Y:S01]  /*6cd0*/  SHF.L.U32 R3, R61, 0x10, RZ ;  /* 0x000000103d037819 */ /* 0x000fe200000006ff */
[----:B------:R-:W-:Y:S01]  /*6ce0*/  FFMA R8, R49, R0, R8 ;  /* 0x0000000031087223 */ /* 0x000fe20000000008 */
[----:B------:R-:W-:Y:S01]  /*6cf0*/  LOP3.LUT R0, R61, 0xffff0000, RZ, 0xc0, !PT ;  /* 0xffff00003d007812 */ /* 0x000fe200078ec0ff */
[----:B------:R-:W-:Y:S01]  /*6d00*/  FMUL R9, R47, R13 ;  /* 0x0000000d2f097220 */ /* 0x000fe20000400000 */
[----:B------:R-:W-:Y:S01]  /*6d10*/  F2FP.BF16.F32.PACK_AB R54, R5, R4 ;  /* 0x000000040536723e */ /* 0x000fe200000010ff */
[----:B------:R-:W-:Y:S01]  /*6d20*/  FMUL R10, R47, R14 ;  /* 0x0000000e2f0a7220 */ /* 0x000fe20000400000 */
[----:B------:R-:W-:Y:S01]  /*6d30*/  F2FP.BF16.F32.PACK_AB R55, R11, R6 ;  /* 0x000000060b37723e */ /* 0x000fe200000010ff */
[----:B------:R-:W-:Y:S01]  /*6d40*/  FMUL R15, R47, R15 ;  /* 0x0000000f2f0f7220 */ /* 0x000fe20000400000 */
[----:B------:R-:W-:Y:S01]  /*6d50*/  SHF.L.U32 R4, R77, 0x10, RZ ;  /* 0x000000104d047819 */ /* 0x000fe200000006ff */
[C---:B------:R-:W-:Y:S01]  /*6d60*/  FFMA R9, R49.reuse, R2, R9 ;  /* 0x0000000231097223 */ /* 0x040fe20000000009 */
[C---:B------:R-:W-:Y:S01]  /*6d70*/  SHF.L.U32 R2, R62.reuse, 0x10, RZ ;  /* 0x000000103e027819 */ /* 0x040fe200000006ff */
[C---:B------:R-:W-:Y:S01]  /*6d80*/  FFMA R10, R49.reuse, R3, R10 ;  /* 0x00000003310a7223 */ /* 0x040fe2000000000a */
[----:B------:R-:W-:Y:S01]  /*6d90*/  LOP3.LUT R3, R62, 0xffff0000, RZ, 0xc0, !PT ;  /* 0xffff00003e037812 */ /* 0x000fe200078ec0ff */
[----:B------:R-:W-:Y:S01]  /*6da0*/  FFMA R15, R49, R0, R15 ;  /* 0x00000000310f7223 */ /* 0x000fe2000000000f */
[----:B------:R-:W-:Y:S01]  /*6db0*/  SHF.L.U32 R0, R63, 0x10, RZ ;  /* 0x000000103f007819 */ /* 0x000fe200000006ff */
[----:B------:R-:W-:Y:S01]  /*6dc0*/  FMUL R13, R47, R17 ;  /* 0x000000112f0d7220 */ /* 0x000fe20000400000 */
[----:B------:R-:W-:Y:S01]  /*6dd0*/  F2FP.BF16.F32.PACK_AB R8, R9, R8 ;  /* 0x000000080908723e */ /* 0x000fe200000010ff */
[----:B------:R-:W-:Y:S01]  /*6de0*/  FMUL R14, R47, R18 ;  /* 0x000000122f0e7220 */ /* 0x000fe20000400000 */
[----:B------:R-:W-:Y:S01]  /*6df0*/  F2FP.BF16.F32.PACK_AB R9, R15, R10 ;  /* 0x0000000a0f09723e */ /* 0x000fe200000010ff */
[----:B------:R-:W-:Y:S01]  /*6e00*/  FFMA R12, R49, R2, R12 ;  /* 0x00000002310c7223 */ /* 0x000fe2000000000c */
[----:B------:R-:W-:Y:S01]  /*6e10*/  LOP3.LUT R2, R63, 0xffff0000, RZ, 0xc0, !PT ;  /* 0xffff00003f027812 */ /* 0x000fe200078ec0ff */
[----:B------:R-:W-:Y:S01]  /*6e20*/  FFMA R13, R49, R3, R13 ;  /* 0x00000003310d7223 */ /* 0x000fe2000000000d */
[----:B------:R-:W-:Y:S01]  /*6e30*/  SHF.L.U32 R3, R69, 0x10, RZ ;  /* 0x0000001045037819 */ /* 0x000fe200000006ff */
[----:B------:R-:W-:Y:S01]  /*6e40*/  FFMA R14, R49, R0, R14 ;  /* 0x00000000310e7223 */ /* 0x000fe2000000000e */
[C---:B------:R-:W-:Y:S01]  /*6e50*/  SHF.L.U32 R0, R68.reuse, 0x10, RZ ;  /* 0x0000001044007819 */ /* 0x040fe200000006ff */
[----:B------:R-:W-:Y:S01]  /*6e60*/  FMUL R19, R47, R19 ;  /* 0x000000132f137220 */ /* 0x000fe20000400000 */
[----:B------:R-:W-:Y:S01]  /*6e70*/  F2FP.BF16.F32.PACK_AB R10, R13, R12 ;  /* 0x0000000c0d0a723e */ /* 0x000fe200000010ff */
[----:B------:R-:W-:Y:S01]  /*6e80*/  FMUL R17, R47, R21 ;  /* 0x000000152f117220 */ /* 0x000fe20000400000 */
[----:B------:R-:W-:Y:S01]  /*6e90*/  LOP3.LUT R5, R79, 0xffff0000, RZ, 0xc0, !PT ;  /* 0xffff00004f057812 */ /* 0x000fe200078ec0ff */
[C---:B------:R-:W-:Y:S01]  /*6ea0*/  FFMA R19, R49.reuse, R2, R19 ;  /* 0x0000000231137223 */ /* 0x040fe20000000013 */
[----:B------:R-:W-:Y:S01]  /*6eb0*/  LOP3.LUT R2, R68, 0xffff0000, RZ, 0xc0, !PT ;  /* 0xffff000044027812 */ /* 0x000fe200078ec0ff */
[----:B------:R1:W-:Y:S01]  /*6ec0*/  STS.128 [R100+0x2000], R52 ;  /* 0x0020003464007388 */ /* 0x0003e20000000c00 */
[----:B------:R-:W-:Y:S01]  /*6ed0*/  FFMA R16, R49, R0, R16 ;  /* 0x0000000031107223 */ /* 0x000fe20000000010 */
[----:B------:R-:W-:Y:S01]  /*6ee0*/  LOP3.LUT R0, R69, 0xffff0000, RZ, 0xc0, !PT ;  /* 0xffff000045007812 */ /* 0x000fe200078ec0ff */
[----:B------:R-:W-:Y:S01]  /*6ef0*/  FMUL R18, R47, R22 ;  /* 0x000000162f127220 */ /* 0x000fe20000400000 */
[----:B------:R-:W-:Y:S01]  /*6f00*/  F2FP.BF16.F32.PACK_AB R11, R19, R14 ;  /* 0x0000000e130b723e */ /* 0x000fe200000010ff */
[----:B------:R-:W-:Y:S01]  /*6f10*/  FMUL R23, R47, R23 ;  /* 0x000000172f177220 */ /* 0x000fe20000400000 */
[C---:B------:R-:W-:Y:S01]  /*6f20*/  FFMA R17, R49.reuse, R2, R17 ;  /* 0x0000000231117223 */ /* 0x040fe20000000011 */
[C---:B------:R-:W-:Y:S01]  /*6f30*/  SHF.L.U32 R2, R70.reuse, 0x10, RZ ;  /* 0x0000001046027819 */ /* 0x040fe200000006ff */
[----:B------:R-:W-:Y:S01]  /*6f40*/  FFMA R18, R49, R3, R18 ;  /* 0x0000000331127223 */ /* 0x000fe20000000012 */
[----:B------:R-:W-:Y:S01]  /*6f50*/  SHF.L.U32 R3, R71, 0x10, RZ ;  /* 0x0000001047037819 */ /* 0x000fe200000006ff */
[----:B------:R1:W-:Y:S01]  /*6f60*/  STS.128 [R99+0x2010], R8 ;  /* 0x0020100863007388 */ /* 0x0003e20000000c00 */
[----:B------:R-:W-:Y:S01]  /*6f70*/  F2FP.BF16.F32.PACK_AB R16, R17, R16 ;  /* 0x000000101110723e */ /* 0x000fe200000010ff */
[----:B------:R-:W-:Y:S01]  /*6f80*/  FFMA R23, R49, R0, R23 ;  /* 0x0000000031177223 */ /* 0x000fe20000000017 */
[----:B------:R-:W-:Y:S01]  /*6f90*/  LOP3.LUT R0, R70, 0xffff0000, RZ, 0xc0, !PT ;  /* 0xffff000046007812 */ /* 0x000fe200078ec0ff */
[C---:B------:R-:W-:Y:S01]  /*6fa0*/  FMUL R21, R47.reuse, R25 ;  /* 0x000000192f157220 */ /* 0x040fe20000400000 */
[----:B------:R-:W-:Y:S01]  /*6fb0*/  FMUL R22, R47, R26 ;  /* 0x0000001a2f167220 */ /* 0x000fe20000400000 */
[C---:B------:R-:W-:Y:S01]  /*6fc0*/  FFMA R20, R49.reuse, R2, R20 ;  /* 0x0000000231147223 */ /* 0x040fe20000000014 */
[C---:B------:R-:W-:Y:S01]  /*6fd0*/  SHF.L.U32 R2, R76.reuse, 0x10, RZ ;  /* 0x000000104c027819 */ /* 0x040fe200000006ff */
[----:B------:R-:W-:Y:S01]  /*6fe0*/  FFMA R21, R49, R0, R21 ;  /* 0x0000000031157223 */ /* 0x000fe20000000015 */
[----:B------:R-:W-:Y:S01]  /*6ff0*/  LOP3.LUT R0, R71, 0xffff0000, RZ, 0xc0, !PT ;  /* 0xffff000047007812 */ /* 0x000fe200078ec0ff */
[----:B------:R-:W-:Y:S01]  /*7000*/  FFMA R22, R49, R3, R22 ;  /* 0x0000000331167223 */ /* 0x000fe20000000016 */
[C---:B------:R-:W-:Y:S01]  /*7010*/  FMUL R27, R47.reuse, R27 ;  /* 0x0000001b2f1b7220 */ /* 0x040fe20000400000 */
[----:B------:R-:W-:Y:S01]  /*7020*/  LOP3.LUT R3, R76, 0xffff0000, RZ, 0xc0, !PT ;  /* 0xffff00004c037812 */ /* 0x000fe200078ec0ff */
[C---:B------:R-:W-:Y:S01]  /*7030*/  FMUL R25, R47.reuse, R29 ;  /* 0x0000001d2f197220 */ /* 0x040fe20000400000 */
[----:B------:R-:W-:Y:S01]  /*7040*/  FMUL R26, R47, R30 ;  /* 0x0000001e2f1a7220 */ /* 0x000fe20000400000 */
[C---:B------:R-:W-:Y:S01]  /*7050*/  FFMA R27, R49.reuse, R0, R27 ;  /* 0x00000000311b7223 */ /* 0x040fe2000000001b */
[----:B------:R-:W-:Y:S01]  /*7060*/  FFMA R24, R49, R2, R24 ;  /* 0x0000000231187223 */ /* 0x000fe20000000018 */
[----:B------:R-:W-:Y:S01]  /*7070*/  LOP3.LUT R0, R77, 0xffff0000, RZ, 0xc0, !PT ;  /* 0xffff00004d007812 */ /* 0x000fe200078ec0ff */
[----:B------:R-:W-:Y:S01]  /*7080*/  FFMA R25, R49, R3, R25 ;  /* 0x0000000331197223 */ /* 0x000fe20000000019 */
[----:B------:R-:W-:Y:S01]  /*7090*/  FMUL R31, R47, R31 ;  /* 0x0000001f2f1f7220 */ /* 0x000fe20000400000 */
[C---:B------:R-:W-:Y:S01]  /*70a0*/  SHF.L.U32 R2, R78.reuse, 0x10, RZ ;  /* 0x000000104e027819 */ /* 0x040fe200000006ff */
[----:B------:R-:W-:Y:S01]  /*70b0*/  FFMA R26, R49, R4, R26 ;  /* 0x00000004311a7223 */ /* 0x000fe2000000001a */
[----:B------:R-:W-:Y:S01]  /*70c0*/  LOP3.LUT R3, R78, 0xffff0000, RZ, 0xc0, !PT ;  /* 0xffff00004e037812 */ /* 0x000fe200078ec0ff */
[----:B------:R-:W-:Y:S01]  /*70d0*/  FMUL R29, R47, R33 ;  /* 0x000000212f1d7220 */ /* 0x000fe20000400000 */
[----:B------:R-:W-:Y:S01]  /*70e0*/  SHF.L.U32 R4, R79, 0x10, RZ ;  /* 0x000000104f047819 */ /* 0x000fe200000006ff */
[----:B------:R-:W-:Y:S01]  /*70f0*/  FMUL R30, R47, R34 ;  /* 0x000000222f1e7220 */ /* 0x000fe20000400000 */
[----:B------:R-:W-:Y:S01]  /*7100*/  F2FP.BF16.F32.PACK_AB R17, R23, R18 ;  /* 0x000000121711723e */ /* 0x000fe200000010ff */
[----:B------:R-:W-:Y:S01]  /*7110*/  FFMA R31, R49, R0, R31 ;  /* 0x00000000311f7223 */ /* 0x000fe2000000001f */
[----:B------:R-:W-:Y:S01]  /*7120*/  FMUL R35, R47, R35 ;  /* 0x000000232f237220 */ /* 0x000fe20000400000 */
[----:B------:R-:W-:Y:S01]  /*7130*/  F2FP.BF16.F32.PACK_AB R18, R21, R20 ;  /* 0x000000141512723e */ /* 0x000fe200000010ff */
[----:B------:R-:W-:Y:S01]  /*7140*/  FFMA R28, R49, R2, R28 ;  /* 0x00000002311c7223 */ /* 0x000fe2000000001c */
[----:B------:R-:W-:Y:S01]  /*7150*/  F2FP.BF16.F32.PACK_AB R19, R27, R22 ;  /* 0x000000161b13723e */ /* 0x000fe200000010ff */
[C---:B------:R-:W-:Y:S01]  /*7160*/  FFMA R29, R49.reuse, R3, R29 ;  /* 0x00000003311d7223 */ /* 0x040fe2000000001d */
[C---:B------:R-:W-:Y:S01]  /*7170*/  FFMA R30, R49.reuse, R4, R30 ;  /* 0x00000004311e7223 */ /* 0x040fe2000000001e */
[----:B------:R-:W-:Y:S01]  /*7180*/  FFMA R35, R49, R5, R35 ;  /* 0x0000000531237223 */ /* 0x000fe20000000023 */
[----:B------:R-:W-:Y:S01]  /*7190*/  F2FP.BF16.F32.PACK_AB R24, R25, R24 ;  /* 0x000000181918723e */ /* 0x000fe200000010ff */
[----:B------:R1:W-:Y:S01]  /*71a0*/  STS.128 [R98+0x2020], R16 ;  /* 0x0020201062007388 */ /* 0x0003e20000000c00 */
[----:B------:R-:W-:Y:S02]  /*71b0*/  F2FP.BF16.F32.PACK_AB R25, R31, R26 ;  /* 0x0000001a1f19723e */ /* 0x000fe400000010ff */
[----:B------:R-:W-:Y:S02]  /*71c0*/  F2FP.BF16.F32.PACK_AB R26, R29, R28 ;  /* 0x0000001c1d1a723e */ /* 0x000fe400000010ff */
[----:B------:R-:W-:Y:S02]  /*71d0*/  F2FP.BF16.F32.PACK_AB R27, R35, R30 ;  /* 0x0000001e231b723e */ /* 0x000fe400000010ff */
[----:B------:R-:W-:Y:S02]  /*71e0*/  LEA R0, R65, UR48, 0x3 ;  /* 0x0000003041007c11 */ /* 0x000fe4000f8e18ff */
[----:B------:R-:W-:Y:S01]  /*71f0*/  @P6 SHF.L.U32 R2, R97, 0x1f, RZ ;  /* 0x0000001f61026819 */ /* 0x000fe200000006ff */
        /* <DEDUP_REMOVED lines=9> */
[----:B------:R-:W-:Y:S02]  /*7290*/  UIADD3 UR8, UP0, UPT, UR52, 0x680, URZ ;  /* 0x0000068034087890 */ /* 0x000fe4000ff1e0ff */
[----:B------:R-:W-:Y:S02]  /*72a0*/  UIADD3 UR5, UPT, UPT, UR41, 0x20, URZ ;  /* 0x0000002029057890 */ /* 0x000fe4000fffe0ff */
[----:B------:R-:W-:Y:S02]  /*72b0*/  UIADD3 UR4, UPT, UPT, UR48, 0x2200, URZ ;  /* 0x0000220030047890 */ /* 0x000fe4000fffe0ff */
[----:B------:R-:W-:Y:S01]  /*72c0*/  UIADD3.X UR9, UPT, UPT, URZ, UR53, URZ, UP0, !UPT ;  /* 0x00000035ff097290 */ /* 0x000fe200087fe4ff */
[----:B------:R-:W-:Y:S01]  /*72d0*/  UMOV UR6, UR42 ;  /* 0x0000002a00067c82 */ /* 0x000fe20008000000 */
[----:B------:R-:W-:Y:S07]  /*72e0*/  UMOV UR7, UR36 ;  /* 0x0000002400077c82 */ /* 0x000fee0008000000 */
[----:B------:R2:W-:Y:S01]  /*72f0*/  UTMASTG.3D [UR4], [UR8] ;  /* 0x00000004080073b5 */ /* 0x0005e20008010000 */
[----:B------:R0:W-:Y:S01]  /*7300*/  UTMACMDFLUSH ;  /* 0x00000000000079b7 */ /* 0x0001e20000000000 */
[----:B--2---:R-:W-:Y:S04]  /*7310*/  DEPBAR.LE SB0, 0x1 ;  /* 0x000080400000791a */ /* 0x004fe80000000000 */
.L_x_107:
[----:B------:R-:W-:Y:S05]  /*7320*/  BSYNC.RECONVERGENT B0 ;  /* 0x0000000000007941 */ /* 0x000fea0003800200 */
.L_x_106:
[----:B------:R-:W-:Y:S01]  /*7330*/  BAR.SYNC.DEFER_BLOCKING 0x1, 0x80 ;  /* 0x0042000000007b1d */ /* 0x000fe20000010000 */
[----:B------:R-:W-:Y:S04]  /*7340*/  UIADD3 UR40, UPT, UPT, UR51, 0x1, URZ ;  /* 0x0000000133287890 */ /* 0x000fe8000fffe0ff */
[----:B------:R-:W-:Y:S04]  /*7350*/  UISETP.NE.AND UP0, UPT, UR40, 0x4, UPT ;  /* 0x000000042800788c */ /* 0x000fe8000bf05270 */
[----:B------:R-:W-:Y:S01]  /*7360*/  USEL UR40, UR40, URZ, UP0 ;  /* 0x000000ff28287287 */ /* 0x000fe20008000000 */
[----:B------:R2:W-:Y:S01]  /*7370*/  @P6 SYNCS.ARRIVE.TRANS64.RED.A1T0 RZ, [R72+URZ], RZ ;  /* 0x000000ff48ff69a7 */ /* 0x0005e200081004ff */
[----:B------:R-:W-:Y:S01]  /*7380*/  BSSY B1, `(.L_x_108) ;  /* 0x0000017000017945 */ /* 0x000fe20003800000 */
[----:B------:R-:W4:Y:S02]  /*7390*/  @P6 SYNCS.PHASECHK.TRANS64.TRYWAIT P0, [R0+URZ+0x30], R2 ;  /* 0x00003002000065a7 */ /* 0x000f2400080011ff */
[----:B----4-:R-:W-:Y:S01]  /*73a0*/  @P6 SEL R66, RZ, 0x1, !P0 ;  /* 0x00000001ff426807 */ /* 0x010fe20004000000 */
[----:B--2---:R-:W-:Y:S06]  /*73b0*/  @!P6 BRA `(.L_x_109) ;  /* 0x00000000004ce947 */ /* 0x004fec0003800000 */
        /* <DEDUP_REMOVED lines=9> */
[----:B------:R-:W-:Y:S04]  /*7450*/  SHF.L.U32 R6, R97, 0x1f, RZ ;  /* 0x0000001f61067819 */ /* 0x000fe800000006ff */
[----:B------:R-:W2:Y:S02]  /*7460*/  SYNCS.PHASECHK.TRANS64.TRYWAIT P0, [R0+URZ+0x30], R6 ;  /* 0x00003006000075a7 */ /* 0x000ea400080011ff */
[----:B--2---:R-:W-:Y:S05]  /*7470*/  @!P0 BRA `(.L_x_112) ;  /* 0x00000024004c8947 */ /* 0x004fea0003800000 */
.L_x_111:
[----:B------:R-:W-:Y:S05]  /*7480*/  BSYNC B0 ;  /* 0x0000000000007941 */ /* 0x000fea0003800000 */
.L_x_110:
[----:B------:R-:W-:Y:S02]  /*7490*/  ISETP.NE.AND P0, PT, R67, RZ, PT ;  /* 0x000000ff4300720c */ /* 0x000fe40003f05270 */
[----:B------:R-:W-:Y:S11]  /*74a0*/  IADD3 R65, PT, PT, R65, 0x1, RZ ;  /* 0x0000000141417810 */ /* 0x000ff60007ffe0ff */
[----:B------:R4:W1:Y:S04]  /*74b0*/  @P0 LDS.128 R56, [R5] ;  /* 0x0000000005380984 */ /* 0x0008680000000c00 */
[----:B------:R4:W1:Y:S04]  /*74c0*/  @P0 LDS.128 R60, [R4+0x10] ;  /* 0x00001000043c0984 */ /* 0x0008680000000c00 */
[----:B------:R4:W1:Y:S04]  /*74d0*/  @P0 LDS.128 R68, [R3+0x20] ;  /* 0x0000200003440984 */ /* 0x0008680000000c00 */
[----:B------:R4:W1:Y:S02]  /*74e0*/  @P0 LDS.128 R76, [R2+0x30] ;  /* 0x00003000024c0984 */ /* 0x0008640000000c00 */
.L_x_109:
[----:B------:R-:W-:Y:S05]  /*74f0*/  BSYNC B1 ;  /* 0x0000000000017941 */ /* 0x000fea0003800000 */
.L_x_108:
        /* <DEDUP_REMOVED lines=21> */
.L_x_113:
        /* <DEDUP_REMOVED lines=146> */
.L_x_115:
[----:B------:R-:W-:Y:S05]  /*7f70*/  BSYNC.RECONVERGENT B0 ;  /* 0x0000000000007941 */ /* 0x000fea0003800200 */
.L_x_114:
        /* <DEDUP_REMOVED lines=21> */
.L_x_119:
[----:B------:R-:W-:Y:S05]  /*80d0*/  BSYNC B0 ;  /* 0x0000000000007941 */ /* 0x000fea0003800000 */
.L_x_118:
[----:B------:R-:W-:Y:S11]  /*80e0*/  ISETP.NE.AND P0, PT, R67, RZ, PT ;  /* 0x000000ff4300720c */ /* 0x000ff60003f05270 */
[----:B------:R-:W-:Y:S02]  /*80f0*/  @!UPT UIADD3 URZ, UPT, UPT, URZ, URZ, URZ ;  /* 0x000000fffffff290 */ /* 0x000fe4000fffe0ff */
[----:B------:R4:W1:Y:S04]  /*8100*/  @P0 LDS.128 R56, [R4] ;  /* 0x0000000004380984 */ /* 0x0008680000000c00 */
[----:B------:R4:W1:Y:S04]  /*8110*/  @P0 LDS.128 R60, [R3+0x10] ;  /* 0x00001000033c0984 */ /* 0x0008680000000c00 */
[----:B------:R4:W1:Y:S04]  /*8120*/  @P0 LDS.128 R68, [R2+0x20] ;  /* 0x0000200002440984 */ /* 0x0008680000000c00 */
[----:B------:R4:W1:Y:S02]  /*8130*/  @P0 LDS.128 R76, [R65+0x30] ;  /* 0x00003000414c0984 */ /* 0x0008640000000c00 */
.L_x_117:
[----:B------:R-:W-:Y:S05]  /*8140*/  BSYNC B1 ;  /* 0x0000000000017941 */ /* 0x000fea0003800000 */
.L_x_116:
        /* <DEDUP_REMOVED lines=21> */
.L_x_121:
[----:B------:R-:W-:Y:S01]  /*82a0*/  ISETP.NE.AND P0, PT, R102, RZ, PT ;  /* 0x000000ff6600720c */ /* 0x000fe20003f05270 */
[----:B------:R-:W-:Y:S05]  /*82b0*/  WARPSYNC.ALL ;  /* 0x0000000000007948 */ /* 0x000fea0003800000 */
[----:B------:R-:W-:Y:S01]  /*82c0*/  R2UR UR4, R48 ;  /* 0x00000000300472ca */ /* 0x000fe200000e0000 */
[----:B------:R-:W-:Y:S01]  /*82d0*/  BSSY.RECONVERGENT B0, `(.L_x_122) ;  /* 0x000008c000007945 */ /* 0x000fe20003800200 */
[----:B------:R-:W-:Y:S02]  /*82e0*/  R2UR UR5, R64 ;  /* 0x00000000400572ca */ /* 0x000fe400000e0000 */
[C---:B-1----:R-:W-:Y:S02]  /*82f0*/  SHF.L.U32 R0, R56.reuse, 0x10, RZ ;  /* 0x0000001038007819 */ /* 0x042fe400000006ff */
[----:B----4-:R-:W-:Y:S02]  /*8300*/  LOP3.LUT R2, R56, 0xffff0000, RZ, 0xc0, !PT ;  /* 0xffff000038027812 */ /* 0x010fe400078ec0ff */
[C---:B------:R-:W-:Y:S02]  /*8310*/  SHF.L.U32 R3, R57.reuse, 0x10, RZ ;  /* 0x0000001039037819 */ /* 0x040fe400000006ff */
[----:B------:R-:W-:Y:S02]  /*8320*/  LOP3.LUT R48, R57, 0xffff0000, RZ, 0xc0, !PT ;  /* 0xffff000039307812 */ /* 0x000fe400078ec0ff */
[C---:B------:R-:W-:Y:S01]  /*8330*/  SHF.L.U32 R50, R58.reuse, 0x10, RZ ;  /* 0x000000103a327819 */ /* 0x040fe200000006ff */
[----:B------:R-:W1:Y:S01]  /*8340*/  LDTM.x32 R4, tmem[UR4+0x60] ;  /* 0x00006004000479ee */ /* 0x000e6200082c0000 */
[----:B------:R-:W-:Y:S01]  /*8350*/  LOP3.LUT R51, R58, 0xffff0000, RZ, 0xc0, !PT ;  /* 0xffff00003a337812 */ /* 0x000fe200078ec0ff */
[----:B------:R-:W-:Y:S01]  /*8360*/  NOP ;  /* 0x0000000000007918 */ /* 0x000fe20000000000 */
[C---:B------:R-:W-:Y:S01]  /*8370*/  SHF.L.U32 R52, R59.reuse, 0x10, RZ ;  /* 0x000000103b347819 */ /* 0x040fe200000006ff */
[----:B------:R-:W-:Y:S01]  /*8380*/  UIADD3 UR5, UPT, UPT, UR5, 0xc0, URZ ;  /* 0x000000c005057890 */ /* 0x000fe2000fffe0ff */
[----:B------:R-:W-:Y:S02]  /*8390*/  LOP3.LUT R53, R59, 0xffff0000, RZ, 0xc0, !PT ;  /* 0xffff00003b357812 */ /* 0x000fe400078ec0ff */
[C---:B------:R-:W-:Y:S01]  /*83a0*/  SHF.L.U32 R54, R60.reuse, 0x10, RZ ;  /* 0x000000103c367819 */ /* 0x040fe200000006ff */
[----:B------:R-:W-:Y:S01]  /*83b0*/  UPRMT UR5, UR37, 0x654, UR5 ;  /* 0x0000065425057896 */ /* 0x000fe20008000005 */
[----:B------:R-:W-:Y:S02]  /*83c0*/  LOP3.LUT R55, R60, 0xffff0000, RZ, 0xc0, !PT ;  /* 0xffff00003c377812 */ /* 0x000fe400078ec0ff */
[C---:B------:R-:W-:Y:S02]  /*83d0*/  SHF.L.U32 R56, R61.reuse, 0x10, RZ ;  /* 0x000000103d387819 */ /* 0x040fe400000006ff */
[----:B------:R-:W-:Y:S02]  /*83e0*/  LOP3.LUT R57, R61, 0xffff0000, RZ, 0xc0, !PT ;  /* 0xffff00003d397812 */ /* 0x000fe400078ec0ff */
[C---:B------:R-:W-:Y:S02]  /*83f0*/  SHF.L.U32 R58, R62.reuse, 0x10, RZ ;  /* 0x000000103e3a7819 */ /* 0x040fe400000006ff */
[----:B------:R-:W-:Y:S01]  /*8400*/  LOP3.LUT R59, R62, 0xffff0000, RZ, 0xc0, !PT ;  /* 0xffff00003e3b7812 */ /* 0x000fe200078ec0ff */
[----:B-1----:R-:W-:Y:S01]  /*8410*/  SYNCS.ARRIVE.TRANS64.RED.A1T0 RZ, [UR5], RZ ;  /* 0x000000ffffff79a7 */ /* 0x002fe20008100405 */
[C---:B------:R-:W-:Y:S02]  /*8420*/  SHF.L.U32 R60, R63.reuse, 0x10, RZ ;  /* 0x000000103f3c7819 */ /* 0x040fe400000006ff */
[----:B------:R-:W-:Y:S02]  /*8430*/  LOP3.LUT R61, R63, 0xffff0000, RZ, 0xc0, !PT ;  /* 0xffff00003f3d7812 */ /* 0x000fe400078ec0ff */
[C---:B------:R-:W-:Y:S01]  /*8440*/  SHF.L.U32 R62, R68.reuse, 0x10, RZ ;  /* 0x00000010443e7819 */ /* 0x040fe200000006ff */
[C---:B------:R-:W-:Y:S01]  /*8450*/  FMUL R4, R47.reuse, R4 ;  /* 0x000000042f047220 */ /* 0x040fe20000400000 */
[C---:B------:R-:W-:Y:S01]  /*8460*/  FMUL R5, R47.reuse, R5 ;  /* 0x000000052f057220 */ /* 0x040fe20000400000 */
[----:B------:R-:W-:Y:S01]  /*8470*/  FMUL R6, R47, R6 ;  /* 0x000000062f067220 */ /* 0x000fe20000400000 */
[----:B------:R-:W-:Y:S01]  /*8480*/  LOP3.LUT R63, R68, 0xffff0000, RZ, 0xc0, !PT ;  /* 0xffff0000443f7812 */ /* 0x000fe200078ec0ff */
[C---:B------:R-:W-:Y:S01]  /*8490*/  FFMA R4, R49.reuse, R0, R4 ;  /* 0x0000000031047223 */ /* 0x040fe20000000004 */
[----:B------:R-:W-:Y:S01]  /*84a0*/  FFMA R5, R49, R2, R5 ;  /* 0x0000000231057223 */ /* 0x000fe20000000005 */
[----:B------:R-:W-:Y:S01]  /*84b0*/  SHF.L.U32 R64, R69, 0x10, RZ ;  /* 0x0000001045407819 */ /* 0x000fe200000006ff */
[----:B------:R-:W-:Y:S01]  /*84c0*/  FFMA R6, R49, R3, R6 ;  /* 0x0000000331067223 */ /* 0x000fe20000000006 */
[----:B------:R-:W-:Y:S01]  /*84d0*/  FMUL R7, R47, R7 ;  /* 0x000000072f077220 */ /* 0x000fe20000400000 */
[----:B------:R-:W-:Y:S01]  /*84e0*/  LOP3.LUT R65, R69, 0xffff0000, RZ, 0xc0, !PT ;  /* 0xffff000045417812 */ /* 0x000fe200078ec0ff */
[----:B------:R-:W-:Y:S01]  /*84f0*/  FMUL R8, R47, R8 ;  /* 0x000000082f087220 */ /* 0x000fe20000400000 */
[----:B------:R-:W-:Y:S01]  /*8500*/  F2FP.BF16.F32.PACK_AB R4, R5, R4 ;  /* 0x000000040504723e */ /* 0x000fe200000010ff */
[----:B------:R-:W-:Y:S01]  /*8510*/  FFMA R7, R49, R48, R7 ;  /* 0x0000003031077223 */ /* 0x000fe20000000007 */
[----:B------:R-:W-:Y:S01]  /*8520*/  FMUL R9, R47, R9 ;  /* 0x000000092f097220 */ /* 0x000fe20000400000 */
[----:B------:R-:W-:Y:S01]  /*8530*/  FFMA R8, R49, R50, R8 ;  /* 0x0000003231087223 */ /* 0x000fe20000000008 */
[C---:B------:R-:W-:Y:S01]  /*8540*/  SHF.L.U32 R66, R70.reuse, 0x10, RZ ;  /* 0x0000001046427819 */ /* 0x040fe200000006ff */
[----:B------:R-:W-:Y:S01]  /*8550*/  FMUL R0, R47, R10 ;  /* 0x0000000a2f007220 */ /* 0x000fe20000400000 */
[----:B------:R-:W-:Y:S01]  /*8560*/  F2FP.BF16.F32.PACK_AB R5, R7, R6 ;  /* 0x000000060705723e */ /* 0x000fe200000010ff */
[----:B------:R-:W-:Y:S01]  /*8570*/  FFMA R9, R49, R51, R9 ;  /* 0x0000003331097223 */ /* 0x000fe20000000009 */
[----:B------:R-:W-:Y:S01]  /*8580*/  FMUL R2, R47, R11 ;  /* 0x0000000b2f027220 */ /* 0x000fe20000400000 */
[----:B------:R-:W-:Y:S01]  /*8590*/  FFMA R0, R49, R52, R0 ;  /* 0x0000003431007223 */ /* 0x000fe20000000000 */
[----:B------:R-:W-:Y:S01]  /*85a0*/  LOP3.LUT R67, R70, 0xffff0000, RZ, 0xc0, !PT ;  /* 0xffff000046437812 */ /* 0x000fe200078ec0ff */
[----:B------:R-:W-:Y:S01]  /*85b0*/  FMUL R3, R47, R12 ;  /* 0x0000000c2f037220 */ /* 0x000fe20000400000 */
[----:B------:R-:W-:Y:S01]  /*85c0*/  F2FP.BF16.F32.PACK_AB R6, R9, R8 ;  /* 0x000000080906723e */ /* 0x000fe200000010ff */
[----:B------:R-:W-:Y:S01]  /*85d0*/  FFMA R2, R49, R53, R2 ;  /* 0x0000003531027223 */ /* 0x000fe20000000002 */
[----:B------:R-:W-:Y:S01]  /*85e0*/  FMUL R10, R47, R13 ;  /* 0x0000000d2f0a7220 */ /* 0x000fe20000400000 */
[----:B------:R-:W-:Y:S01]  /*85f0*/  FFMA R3, R49, R54, R3 ;  /* 0x0000003631037223 */ /* 0x000fe20000000003 */
[----:B------:R-:W-:Y:S01]  /*8600*/  SHF.L.U32 R68, R71, 0x10, RZ ;  /* 0x0000001047447819 */ /* 0x000fe200000006ff */
[----:B------:R-:W-:Y:S01]  /*8610*/  FMUL R11, R47, R14 ;  /* 0x0000000e2f0b7220 */ /* 0x000fe20000400000 */
[----:B------:R-:W-:Y:S01]  /*8620*/  F2FP.BF16.F32.PACK_AB R7, R2, R0 ;  /* 0x000000000207723e */ /* 0x000fe200000010ff */
[----:B------:R-:W-:Y:S01]  /*8630*/  FFMA R10, R49, R55, R10 ;  /* 0x00000037310a7223 */ /* 0x000fe2000000000a */
[C---:B------:R-:W-:Y:S01]  /*8640*/  FMUL R15, R47.reuse, R15 ;  /* 0x0000000f2f0f7220 */ /* 0x040fe20000400000 */
[C---:B------:R-:W-:Y:S01]  /*8650*/  FMUL R12, R47.reuse, R16 ;  /* 0x000000102f0c7220 */ /* 0x040fe20000400000 */
[----:B------:R-:W-:Y:S01]  /*8660*/  FMUL R13, R47, R17 ;  /* 0x000000112f0d7220 */ /* 0x000fe20000400000 */
[----:B------:R1:W-:Y:S01]  /*8670*/  STS.128 [R100+0x6000], R4 ;  /* 0x0060000464007388 */ /* 0x0003e20000000c00 */
[----:B------:R-:W-:Y:S01]  /*8680*/  LOP3.LUT R69, R71, 0xffff0000, RZ, 0xc0, !PT ;  /* 0xffff000047457812 */ /* 0x000fe200078ec0ff */
[C---:B------:R-:W-:Y:S01]  /*8690*/  FFMA R11, R49.reuse, R56, R11 ;  /* 0x00000038310b7223 */ /* 0x040fe2000000000b */
[----:B------:R-:W-:Y:S01]  /*86a0*/  SHF.L.U32 R70, R76, 0x10, RZ ;  /* 0x000000104c467819 */ /* 0x000fe200000006ff */
[C---:B------:R-:W-:Y:S01]  /*86b0*/  FFMA R15, R49.reuse, R57, R15 ;  /* 0x00000039310f7223 */ /* 0x040fe2000000000f */
[----:B------:R-:W-:Y:S01]  /*86c0*/  F2FP.BF16.F32.PACK_AB R8, R10, R3 ;  /* 0x000000030a08723e */ /* 0x000fe200000010ff */
[C---:B------:R-:W-:Y:S01]  /*86d0*/  FFMA R12, R49.reuse, R58, R12 ;  /* 0x0000003a310c7223 */ /* 0x040fe2000000000c */
[----:B------:R-:W-:Y:S01]  /*86e0*/  FFMA R13, R49, R59, R13 ;  /* 0x0000003b310d7223 */ /* 0x000fe2000000000d */
[C---:B------:R-:W-:Y:S01]  /*86f0*/  FMUL R14, R47.reuse, R18 ;  /* 0x000000122f0e7220 */ /* 0x040fe20000400000 */
[C---:B------:R-:W-:Y:S01]  /*8700*/  FMUL R19, R47.reuse, R19 ;  /* 0x000000132f137220 */ /* 0x040fe20000400000 */
[C---:B------:R-:W-:Y:S01]  /*8710*/  FMUL R16, R47.reuse, R20 ;  /* 0x000000142f107220 */ /* 0x040fe20000400000 */
[----:B------:R-:W-:Y:S01]  /*8720*/  FMUL R17, R47, R21 ;  /* 0x000000152f117220 */ /* 0x000fe20000400000 */
[----:B------:R-:W-:Y:S01]  /*8730*/  FFMA R14, R49, R60, R14 ;  /* 0x0000003c310e7223 */ /* 0x000fe2000000000e */
        /* <DEDUP_REMOVED lines=9> */
[----:B------:R-:W-:Y:S01]  /*87d0*/  F2FP.BF16.F32.PACK_AB R9, R15, R11 ;  /* 0x0000000b0f09723e */ /* 0x000fe200000010ff */
[----:B------:R-:W-:Y:S01]  /*87e0*/  FFMA R23, R49, R65, R23 ;  /* 0x0000004131177223 */ /* 0x000fe20000000017 */
[----:B------:R-:W-:Y:S01]  /*87f0*/  FMUL R27, R47, R27 ;  /* 0x0000001b2f1b7220 */ /* 0x000fe20000400000 */
[----:B------:R-:W-:Y:S01]  /*8800*/  F2FP.BF16.F32.PACK_AB R10, R13, R12 ;  /* 0x0000000c0d0a723e */ /* 0x000fe200000010ff */
[----:B------:R-:W-:Y:S01]  /*8810*/  FFMA R20, R49, R66, R20 ;  /* 0x0000004231147223 */ /* 0x000fe20000000014 */
[----:B------:R-:W-:Y:S01]  /*8820*/  F2FP.BF16.F32.PACK_AB R11, R19, R14 ;  /* 0x0000000e130b723e */ /* 0x000fe200000010ff */
[----:B------:R-:W-:Y:S01]  /*8830*/  FMUL R24, R47, R28 ;  /* 0x0000001c2f187220 */ /* 0x000fe20000400000 */
[----:B------:R-:W-:Y:S01]  /*8840*/  LOP3.LUT R71, R76, 0xffff0000, RZ, 0xc0, !PT ;  /* 0xffff00004c477812 */ /* 0x000fe200078ec0ff */
[----:B------:R-:W-:Y:S01]  /*8850*/  FFMA R21, R49, R67, R21 ;  /* 0x0000004331157223 */ /* 0x000fe20000000015 */
[----:B------:R-:W-:Y:S01]  /*8860*/  SHF.L.U32 R72, R77, 0x10, RZ ;  /* 0x000000104d487819 */ /* 0x000fe200000006ff */
[----:B------:R1:W-:Y:S01]  /*8870*/  STS.128 [R99+0x6010], R8 ;  /* 0x0060100863007388 */ /* 0x0003e20000000c00 */
[----:B------:R-:W-:Y:S01]  /*8880*/  FMUL R25, R47, R29 ;  /* 0x0000001d2f197220 */ /* 0x000fe20000400000 */
[----:B------:R-:W-:Y:S01]  /*8890*/  FFMA R22, R49, R68, R22 ;  /* 0x0000004431167223 */ /* 0x000fe20000000016 */
[----:B------:R-:W-:Y:S01]  /*88a0*/  LOP3.LUT R73, R77, 0xffff0000, RZ, 0xc0, !PT ;  /* 0xffff00004d497812 */ /* 0x000fe200078ec0ff */
[----:B------:R-:W-:Y:S01]  /*88b0*/  FMUL R26, R47, R30 ;  /* 0x0000001e2f1a7220 */ /* 0x000fe20000400000 */
[----:B------:R-:W-:Y:S01]  /*88c0*/  FFMA R27, R49, R69, R27 ;  /* 0x00000045311b7223 */ /* 0x000fe2000000001b */
[C---:B------:R-:W-:Y:S01]  /*88d0*/  SHF.L.U32 R74, R78.reuse, 0x10, RZ ;  /* 0x000000104e4a7819 */ /* 0x040fe200000006ff */
[----:B------:R-:W-:Y:S01]  /*88e0*/  FMUL R31, R47, R31 ;  /* 0x0000001f2f1f7220 */ /* 0x000fe20000400000 */
[----:B------:R-:W-:Y:S01]  /*88f0*/  FFMA R24, R49, R70, R24 ;  /* 0x0000004631187223 */ /* 0x000fe20000000018 */
[----:B------:R-:W-:Y:S01]  /*8900*/  LOP3.LUT R75, R78, 0xffff0000, RZ, 0xc0, !PT ;  /* 0xffff00004e4b7812 */ /* 0x000fe200078ec0ff */
[----:B------:R-:W-:Y:S01]  /*8910*/  FMUL R28, R47, R32 ;  /* 0x000000202f1c7220 */ /* 0x000fe20000400000 */
[----:B------:R-:W-:Y:S01]  /*8920*/  FFMA R25, R49, R71, R25 ;  /* 0x0000004731197223 */ /* 0x000fe20000000019 */
[----:B------:R-:W-:Y:S01]  /*8930*/  SHF.L.U32 R76, R79, 0x10, RZ ;  /* 0x000000104f4c7819 */ /* 0x000fe200000006ff */
[----:B------:R-:W-:Y:S01]  /*8940*/  FMUL R29, R47, R33 ;  /* 0x000000212f1d7220 */ /* 0x000fe20000400000 */
[----:B------:R-:W-:Y:S01]  /*8950*/  F2FP.BF16.F32.PACK_AB R16, R17, R16 ;  /* 0x000000101110723e */ /* 0x000fe200000010ff */
[----:B------:R-:W-:Y:S01]  /*8960*/  FFMA R26, R49, R72, R26 ;  /* 0x00000048311a7223 */ /* 0x000fe2000000001a */
[----:B------:R-:W-:Y:S01]  /*8970*/  LOP3.LUT R77, R79, 0xffff0000, RZ, 0xc0, !PT ;  /* 0xffff00004f4d7812 */ /* 0x000fe200078ec0ff */
        /* <DEDUP_REMOVED lines=33> */
.L_x_123:
[----:B------:R-:W-:Y:S05]  /*8b90*/  BSYNC.RECONVERGENT B0 ;  /* 0x0000000000007941 */ /* 0x000fea0003800200 */
.L_x_122:
[----:B------:R-:W-:Y:S01]  /*8ba0*/  BAR.SYNC.DEFER_BLOCKING 0x1, 0x80 ;  /* 0x0042000000007b1d */ /* 0x000fe20000010000 */
[----:B------:R-:W-:Y:S01]  /*8bb0*/  UISETP.NE.AND UP0, UPT, UR49, -0x4, UPT ;  /* 0xfffffffc3100788c */ /* 0x000fe2000bf05270 */
[----:B------:R-:W-:Y:S08]  /*8bc0*/  IADD3 R45, PT, PT, R45, 0x1, RZ ;  /* 0x000000012d2d7810 */ /* 0x000ff00007ffe0ff */
[----:B------:R-:W-:Y:S05]  /*8bd0*/  BRA.U !UP0, `(.L_x_124) ;  /* 0x0000000108287547 */ /* 0x000fea000b800000 */
[----:B------:R-:W-:Y:S01]  /*8be0*/  ISETP.NE.AND P0, PT, R107, RZ, PT ;  /* 0x000000ff6b00720c */ /* 0x000fe20003f05270 */
[----:B------:R-:W-:Y:S01]  /*8bf0*/  IMAD.U32 R2, RZ, RZ, UR51 ;  /* 0x00000033ff027e24 */ /* 0x000fe2000f8e00ff */
[----:B------:R-:W-:Y:S01]  /*8c00*/  UIADD3 UR51, UPT, UPT, UR51, 0x1, URZ ;  /* 0x0000000133337890 */ /* 0x000fe2000fffe0ff */
[----:B------:R-:W-:Y:S03]  /*8c10*/  IMAD.U32 R0, RZ, RZ, UR37 ;  /* 0x00000025ff007e24 */ /* 0x000fe6000f8e00ff */
[----:B------:R-:W-:Y:S04]  /*8c20*/  UISETP.NE.AND UP0, UPT, UR51, 0x4, UPT ;  /* 0x000000043300788c */ /* 0x000fe8000bf05270 */
[----:B------:R-:W-:Y:S03]  /*8c30*/  USEL UR51, UR51, URZ, UP0 ;  /* 0x000000ff33337287 */ /* 0x000fe60008000000 */
[----:B------:R-:W-:Y:S05]  /*8c40*/  @P0 LEA R2, R2, UR48, 0x3 ;  /* 0x0000003002020c11 */ /* 0x000fea000f8e18ff */
[----:B------:R-:W-:Y:S05]  /*8c50*/  @P0 VIADD R2, R2, 0x50 ;  /* 0x0000005002020836 */ /* 0x000fea0000000000 */
[----:B------:R-:W-:Y:S04]  /*8c60*/  @P0 PRMT R0, R0, 0x654, R2 ;  /* 0x0000065400000816 */ /* 0x000fe80000000002 */
[----:B------:R2:W-:Y:S03]  /*8c70*/  @P0 SYNCS.ARRIVE.TRANS64.RED.A1T0 RZ, [R0+URZ], RZ ;  /* 0x000000ff00ff09a7 */ /* 0x0005e600081004ff */
.L_x_124:
[----:B------:R-:W-:Y:S01]  /*8c80*/  ISETP.NE.AND P2, PT, R103, RZ, PT ;  /* 0x000000ff6700720c */ /* 0x000fe20003f45270 */
[----:B------:R-:W-:Y:S01]  /*8c90*/  UIADD3 UR49, UPT, UPT, UR49, 0x4, URZ ;  /* 0x0000000431317890 */ /* 0x000fe2000fffe0ff */
[----:B------:R-:W-:Y:S01]  /*8ca0*/  ISETP.NE.AND P0, PT, R105, 0x2, PT ;  /* 0x000000026900780c */ /* 0x000fe20003f05270 */
[----:B------:R-:W-:Y:S01]  /*8cb0*/  IMAD.IADD R14, R43, 0x1, R86 ;  /* 0x000000012b0e7824 */ /* 0x000fe200078e0256 */
[----:B------:R-:W-:Y:S01]  /*8cc0*/  ISETP.NE.AND P1, PT, R45, 0x4, PT ;  /* 0x000000042d00780c */ /* 0x000fe20003f25270 */
[----:B------:R-:W-:Y:S01]  /*8cd0*/  IMAD.IADD R15, R44, 0x1, R87 ;  /* 0x000000012c0f7824 */ /* 0x000fe200078e0257 */
[----:B------:R-:W-:Y:S02]  /*8ce0*/  SEL R2, RZ, 0x1, P0 ;  /* 0x00000001ff027807 */ /* 0x000fe40000000000 */
[----:B--2---:R-:W-:Y:S02]  /*8cf0*/  SEL R0, RZ, 0x1, P1 ;  /* 0x00000001ff007807 */ /* 0x004fe40000800000 */
[----:B------:R-:W-:Y:S02]  /*8d00*/  LOP3.LUT R95, R95, R2, RZ, 0x3c, !PT ;  /* 0x000000025f5f7212 */ /* 0x000fe400078e3cff */
[----:B------:R-:W-:Y:S02]  /*8d10*/  LOP3.LUT R96, R96, R0, RZ, 0x3c, !PT ;  /* 0x0000000060607212 */ /* 0x000fe400078e3cff */
[----:B------:R-:W-:Y:S02]  /*8d20*/  @P2 R2UR UR36, R94 ;  /* 0x000000005e2422ca */ /* 0x000fe400000e0000 */
[----:B------:R-:W-:Y:S02]  /*8d30*/  SEL R105, R105, RZ, P0 ;  /* 0x000000ff69697207 */ /* 0x000fe40000000000 */
[----:B------:R-:W-:Y:S01]  /*8d40*/  SEL R45, R45, RZ, P1 ;  /* 0x000000ff2d2d7207 */ /* 0x000fe20000800000 */
[----:B------:R-:W-:Y:S10]  /*8d50*/  @P2 BRA `(.L_x_125) ;  /* 0xffffffc000502947 */ /* 0x000ff4000383ffff */
[----:B------:R-:W-:-:S09]  /*8d60*/  UISETP.NE.AND UP0, UPT, UR50, URZ, UPT ;  /* 0x000000ff3200728c */ /* 0x000fd2000bf05270 */
[----:B------:R-:W-:Y:S05]  /*8d70*/  BRA.U !UP0, `(.L_x_126) ;  /* 0x0000000108487547 */ /* 0x000fea000b800000 */
[----:B------:R-:W2:Y:S02]  /*8d80*/  LDCU.64 UR4, c[0x0][0x890] ;  /* 0x00011200ff0477ac */ /* 0x000ea40008000a00 */
[----:B--2---:R-:W-:-:S04]  /*8d90*/  UISETP.NE.U32.AND UP0, UPT, UR4, URZ, UPT ;  /* 0x000000ff0400728c */ /* 0x004fc8000bf05070 */
[----:B------:R-:W-:-:S09]  /*8da0*/  UISETP.NE.AND.EX UP0, UPT, UR5, URZ, UPT, UP0 ;  /* 0x000000ff0500728c */ /* 0x000fd2000bf05300 */
[----:B------:R-:W-:Y:S05]  /*8db0*/  BRA.U UP0, `(.L_x_127) ;  /* 0x00000001000c7547 */ /* 0x000fea000b800000 */
[----:B------:R-:W-:-:S13]  /*8dc0*/  FSETP.NEU.AND P0, PT, R49, RZ, PT ;  /* 0x000000ff3100720b */ /* 0x000fda0003f0d000 */
[----:B------:R-:W-:Y:S05]  /*8dd0*/  @!P0 EXIT ;  /* 0x000000000000894d */ /* 0x000fea0003800000 */
[----:B------:R-:W-:Y:S05]  /*8de0*/  BRA `(.L_x_126) ;  /* 0x00000000002c7947 */ /* 0x000fea0003800000 */
.L_x_127:
[----:B------:R-:W-:Y:S01]  /*8df0*/  ISETP.NE.AND P0, PT, R104, RZ, PT ;  /* 0x000000ff6800720c */ /* 0x000fe20003f05270 */
[----:B------:R-:W-:-:S12]  /*8e00*/  BSSY.RECONVERGENT B0, `(.L_x_126) ;  /* 0x0000009000007945 */ /* 0x000fd80003800200 */
[----:B------:R-:W-:Y:S05]  /*8e10*/  @P0 BRA `(.L_x_128) ;  /* 0x0000000000140947 */ /* 0x000fea0003800000 */
[----:B------:R-:W2:Y:S02]  /*8e20*/  LDCU.64 UR4, c[0x0][0x888] ;  /* 0x00011100ff0477ac */ /* 0x000ea40008000a00 */
[----:B--2---:R-:W-:-:S04]  /*8e30*/  ISETP.NE.U32.AND P0, PT, RZ, UR4, PT ;  /* 0x00000004ff007c0c */ /* 0x004fc8000bf05070 */
[----:B------:R-:W-:-:S13]  /*8e40*/  ISETP.NE.AND.EX P0, PT, RZ, UR5, PT, P0 ;  /* 0x00000005ff007c0c */ /* 0x000fda000bf05300 */
[----:B------:R-:W-:Y:S05]  /*8e50*/  @!P0 EXIT ;  /* 0x000000000000894d */ /* 0x000fea0003800000 */
[----:B------:R-:W-:Y:S05]  /*8e60*/  BRA `(.L_x_129) ;  /* 0x0000000000087947 */ /* 0x000fea0003800000 */
.L_x_128:
[----:B------:R-:W-:-:S13]  /*8e70*/  FSETP.NEU.AND P0, PT, R49, RZ, PT ;  /* 0x000000ff3100720b */ /* 0x000fda0003f0d000 */
[----:B------:R-:W-:Y:S05]  /*8e80*/  @!P0 EXIT ;  /* 0x000000000000894d */ /* 0x000fea0003800000 */
.L_x_129:
[----:B------:R-:W-:Y:S05]  /*8e90*/  BSYNC.RECONVERGENT B0 ;  /* 0x0000000000007941 */ /* 0x000fea0003800200 */
.L_x_126:
[----:B------:R-:W-:Y:S01]  /*8ea0*/  ULEA UR4, UR51, UR48, 0x3 ;  /* 0x0000003033047291 */ /* 0x000fe2000f8e18ff */
[----:B------:R-:W-:-:S04]  /*8eb0*/  DEPBAR.LE SB0, 0x0 ;  /* 0x000080000000791a */ /* 0x000fc80000000000 */
[----:B------:R-:W-:-:S04]  /*8ec0*/  UIADD3 UR4, UPT, UPT, UR4, 0x50, URZ ;  /* 0x0000005004047890 */ /* 0x000fc8000fffe0ff */
[----:B------:R-:W-:-:S09]  /*8ed0*/  UPRMT UR4, UR37, 0x654, UR4 ;  /* 0x0000065425047896 */ /* 0x000fd20008000004 */
[----:B------:R-:W-:Y:S01]  /*8ee0*/  SYNCS.ARRIVE.TRANS64.RED.A1T0 RZ, [UR4], RZ ;  /* 0x000000ffffff79a7 */ /* 0x000fe20008100404 */
[----:B------:R-:W-:Y:S05]  /*8ef0*/  EXIT ;  /* 0x000000000000794d */ /* 0x000fea0003800000 */
.L_x_19:
[----:B--2---:R2:W1:Y:S02]  /*8f00*/  SYNCS.PHASECHK.TRANS64.TRYWAIT P0, [R2+URZ+0xf0], R3 ;  /* 0x0000f003020075a7 */ /* 0x00446400080011ff */
[----:B-1----:R-:W-:Y:S05]  /*8f10*/  @!P0 NANOSLEEP.SYNCS 0x989680 ;  /* 0x009896800000895d */ /* 0x002fea0003900000 */
[----:B------:R-:W1:Y:S02]  /*8f20*/  @!P0 SYNCS.PHASECHK.TRANS64 P0, [R2+URZ+0xf0], R3 ;  /* 0x0000f003020085a7 */ /* 0x000e6400080010ff */
[----:B-1----:R-:W-:Y:S05]  /*8f30*/  @!P0 BRA `(.L_x_19) ;  /* 0xfffffffc00f08947 */ /* 0x002fea000383ffff */
[----:B------:R-:W-:Y:S05]  /*8f40*/  BRA `(.L_x_130) ;  /* 0xffffff84009c7947 */ /* 0x000fea000383ffff */
.L_x_22:
[----:B-1----:R-:W-:-:S07]  /*8f50*/  MOV R2, UR33 ;  /* 0x0000002100027c02 */ /* 0x002fce0008000f00 */
.L_x_131:
[----:B-1----:R1:W2:Y:S02]  /*8f60*/  SYNCS.PHASECHK.TRANS64.TRYWAIT P0, [R2+URZ+0x18], R4 ;  /* 0x00001804020075a7 */ /* 0x0022a400080011ff */
[----:B--2---:R-:W-:Y:S05]  /*8f70*/  @!P0 NANOSLEEP.SYNCS 0x989680 ;  /* 0x009896800000895d */ /* 0x004fea0003900000 */
[----:B------:R-:W2:Y:S02]  /*8f80*/  @!P0 SYNCS.PHASECHK.TRANS64 P0, [R2+URZ+0x18], R4 ;  /* 0x00001804020085a7 */ /* 0x000ea400080010ff */
[----:B--2---:R-:W-:Y:S05]  /*8f90*/  @!P0 BRA `(.L_x_131) ;  /* 0xfffffffc00f08947 */ /* 0x004fea000383ffff */
[----:B------:R-:W-:Y:S05]  /*8fa0*/  BRA `(.L_x_21) ;  /* 0xffffff8400ec7947 */ /* 0x000fea000383ffff */
.L_x_28:
[----:B-1----:R-:W-:-:S07]  /*8fb0*/  MOV R2, UR33 ;  /* 0x0000002100027c02 */ /* 0x002fce0008000f00 */
.L_x_132:
[----:B-1----:R1:W2:Y:S02]  /*8fc0*/  SYNCS.PHASECHK.TRANS64.TRYWAIT P0, [R2+URZ+0x18], R4 ;  /* 0x00001804020075a7 */ /* 0x0022a400080011ff */
[----:B--2---:R-:W-:Y:S05]  /*8fd0*/  @!P0 NANOSLEEP.SYNCS 0x989680 ;  /* 0x009896800000895d */ /* 0x004fea0003900000 */
[----:B------:R-:W2:Y:S02]  /*8fe0*/  @!P0 SYNCS.PHASECHK.TRANS64 P0, [R2+URZ+0x18], R4 ;  /* 0x00001804020085a7 */ /* 0x000ea400080010ff */
[----:B--2---:R-:W-:Y:S05]  /*8ff0*/  @!P0 BRA `(.L_x_132) ;  /* 0xfffffffc00f08947 */ /* 0x004fea000383ffff */
[----:B------:R-:W-:Y:S05]  /*9000*/  BRA `(.L_x_27) ;  /* 0xffffff8800c07947 */ /* 0x000fea000383ffff */
.L_x_32:
[----:B-1----:R1:W2:Y:S02]  /*9010*/  SYNCS.PHASECHK.TRANS64.TRYWAIT P0, [R2+URZ+0x80], R3 ;  /* 0x00008003020075a7 */ /* 0x0022a400080011ff */
[----:B--2---:R-:W-:Y:S05]  /*9020*/  @!P0 NANOSLEEP.SYNCS 0x989680 ;  /* 0x009896800000895d */ /* 0x004fea0003900000 */
[----:B------:R-:W2:Y:S02]  /*9030*/  @!P0 SYNCS.PHASECHK.TRANS64 P0, [R2+URZ+0x80], R3 ;  /* 0x00008003020085a7 */ /* 0x000ea400080010ff */
[----:B--2---:R-:W-:Y:S05]  /*9040*/  @!P0 BRA `(.L_x_32) ;  /* 0xfffffffc00f08947 */ /* 0x004fea000383ffff */
[----:B------:R-:W-:Y:S05]  /*9050*/  BRA `(.L_x_133) ;  /* 0xffffff8c00747947 */ /* 0x000fea000383ffff */
.L_x_36:
[----:B----4-:R-:W-:-:S07]  /*9060*/  MOV R0, UR5 ;  /* 0x0000000500007c02 */ /* 0x010fce0008000f00 */
.L_x_134:
[----:B-1----:R1:W2:Y:S02]  /*9070*/  SYNCS.PHASECHK.TRANS64.TRYWAIT P0, [R0+URZ], R2 ;  /* 0x00000002000075a7 */ /* 0x0022a400080011ff */
[----:B--2---:R-:W-:Y:S05]  /*9080*/  @!P0 NANOSLEEP.SYNCS 0x989680 ;  /* 0x009896800000895d */ /* 0x004fea0003900000 */
[----:B------:R-:W2:Y:S02]  /*9090*/  @!P0 SYNCS.PHASECHK.TRANS64 P0, [R0+URZ], R2 ;  /* 0x00000002000085a7 */ /* 0x000ea400080010ff */
[----:B--2---:R-:W-:Y:S05]  /*90a0*/  @!P0 BRA `(.L_x_134) ;  /* 0xfffffffc00f08947 */ /* 0x004fea000383ffff */
[----:B------:R-:W-:Y:S05]  /*90b0*/  BRA `(.L_x_135) ;  /* 0xffffff9000e47947 */ /* 0x000fea000383ffff */
.L_x_37:
[----:B----4-:R-:W-:-:S07]  /*90c0*/  MOV R0, UR5 ;  /* 0x0000000500007c02 */ /* 0x010fce0008000f00 */
.L_x_136:
[----:B-1----:R1:W2:Y:S02]  /*90d0*/  SYNCS.PHASECHK.TRANS64.TRYWAIT P0, [R0+URZ], R2 ;  /* 0x00000002000075a7 */ /* 0x0022a400080011ff */
[----:B--2---:R-:W-:Y:S05]  /*90e0*/  @!P0 NANOSLEEP.SYNCS 0x989680 ;  /* 0x009896800000895d */ /* 0x004fea0003900000 */
[----:B------:R-:W2:Y:S02]  /*90f0*/  @!P0 SYNCS.PHASECHK.TRANS64 P0, [R0+URZ], R2 ;  /* 0x00000002000085a7 */ /* 0x000ea400080010ff */
[----:B--2---:R-:W-:Y:S05]  /*9100*/  @!P0 BRA `(.L_x_136) ;  /* 0xfffffffc00f08947 */ /* 0x004fea000383ffff */
[----:B------:R-:W-:Y:S05]  /*9110*/  BRA `(.L_x_137) ;  /* 0xffffff9000f07947 */ /* 0x000fea000383ffff */
.L_x_40:
[----:B-1----:R1:W2:Y:S02]  /*9120*/  SYNCS.PHASECHK.TRANS64.TRYWAIT P0, [R0+URZ+0xe0], R4 ;  /* 0x0000e004000075a7 */ /* 0x0022a400080011ff */
[----:B--2---:R-:W-:Y:S05]  /*9130*/  @!P0 NANOSLEEP.SYNCS 0x989680 ;  /* 0x009896800000895d */ /* 0x004fea0003900000 */
[----:B------:R-:W2:Y:S02]  /*9140*/  @!P0 SYNCS.PHASECHK.TRANS64 P0, [R0+URZ+0xe0], R4 ;  /* 0x0000e004000085a7 */ /* 0x000ea400080010ff */
[----:B--2---:R-:W-:Y:S05]  /*9150*/  @!P0 BRA `(.L_x_40) ;  /* 0xfffffffc00f08947 */ /* 0x004fea000383ffff */
[----:B------:R-:W-:Y:S05]  /*9160*/  BRA `(.L_x_138) ;  /* 0xffffff94004c7947 */ /* 0x000fea000383ffff */
.L_x_41:
[----:B------:R-:W-:-:S07]  /*9170*/  MOV R0, UR5 ;  /* 0x0000000500007c02 */ /* 0x000fce0008000f00 */
.L_x_139:
[----:B-1----:R1:W2:Y:S02]  /*9180*/  SYNCS.PHASECHK.TRANS64.TRYWAIT P0, [R0+URZ+0x90], R5 ;  /* 0x00009005000075a7 */ /* 0x0022a400080011ff */
[----:B--2---:R-:W-:Y:S05]  /*9190*/  @!P0 NANOSLEEP.SYNCS 0x989680 ;  /* 0x009896800000895d */ /* 0x004fea0003900000 */
[----:B------:R-:W2:Y:S02]  /*91a0*/  @!P0 SYNCS.PHASECHK.TRANS64 P0, [R0+URZ+0x90], R5 ;  /* 0x00009005000085a7 */ /* 0x000ea400080010ff */
[----:B--2---:R-:W-:Y:S05]  /*91b0*/  @!P0 BRA `(.L_x_139) ;  /* 0xfffffffc00f08947 */ /* 0x004fea000383ffff */
[----:B------:R-:W-:Y:S05]  /*91c0*/  BRA `(.L_x_140) ;  /* 0xffffff94005c7947 */ /* 0x000fea000383ffff */
.L_x_42:
[----:B-1----:R1:W2:Y:S02]  /*91d0*/  SYNCS.PHASECHK.TRANS64.TRYWAIT P1, [R0+URZ+0x80], R4 ;  /* 0x00008004000075a7 */ /* 0x0022a400080211ff */
[----:B--2---:R-:W-:Y:S05]  /*91e0*/  @!P1 NANOSLEEP.SYNCS 0x989680 ;  /* 0x009896800000995d */ /* 0x004fea0003900000 */
[----:B------:R-:W2:Y:S02]  /*91f0*/  @!P1 SYNCS.PHASECHK.TRANS64 P1, [R0+URZ+0x80], R4 ;  /* 0x00008004000095a7 */ /* 0x000ea400080210ff */
[----:B--2---:R-:W-:Y:S05]  /*9200*/  @!P1 BRA `(.L_x_42) ;  /* 0xfffffffc00f09947 */ /* 0x004fea000383ffff */
[----:B------:R-:W-:Y:S05]  /*9210*/  BRA `(.L_x_141) ;  /* 0xffffff94008c7947 */ /* 0x000fea000383ffff */
.L_x_45:
[----:B------:R-:W-:-:S07]  /*9220*/  MOV R0, UR5 ;  /* 0x0000000500007c02 */ /* 0x000fce0008000f00 */
.L_x_142:
[----:B-1----:R1:W2:Y:S02]  /*9230*/  SYNCS.PHASECHK.TRANS64.TRYWAIT P0, [R0+URZ+0x90], R2 ;  /* 0x00009002000075a7 */ /* 0x0022a400080011ff */
[----:B--2---:R-:W-:Y:S05]  /*9240*/  @!P0 NANOSLEEP.SYNCS 0x989680 ;  /* 0x009896800000895d */ /* 0x004fea0003900000 */
[----:B------:R-:W2:Y:S02]  /*9250*/  @!P0 SYNCS.PHASECHK.TRANS64 P0, [R0+URZ+0x90], R2 ;  /* 0x00009002000085a7 */ /* 0x000ea400080010ff */
[----:B--2---:R-:W-:Y:S05]  /*9260*/  @!P0 BRA `(.L_x_142) ;  /* 0xfffffffc00f08947 */ /* 0x004fea000383ffff */
[----:B------:R-:W-:Y:S05]  /*9270*/  BRA `(.L_x_44) ;  /* 0xffffff9400e07947 */ /* 0x000fea000383ffff */
.L_x_52:
[----:B-1----:R1:W2:Y:S02]  /*9280*/  SYNCS.PHASECHK.TRANS64.TRYWAIT P1, [R0+URZ+0x80], R2 ;  /* 0x00008002000075a7 */ /* 0x0022a400080211ff */
[----:B--2---:R-:W-:Y:S05]  /*9290*/  @!P1 NANOSLEEP.SYNCS 0x989680 ;  /* 0x009896800000995d */ /* 0x004fea0003900000 */
[----:B------:R-:W2:Y:S02]  /*92a0*/  @!P1 SYNCS.PHASECHK.TRANS64 P1, [R0+URZ+0x80], R2 ;  /* 0x00008002000095a7 */ /* 0x000ea400080210ff */
[----:B--2---:R-:W-:Y:S05]  /*92b0*/  @!P1 BRA `(.L_x_52) ;  /* 0xfffffffc00f09947 */ /* 0x004fea000383ffff */
[----:B------:R-:W-:Y:S05]  /*92c0*/  BRA `(.L_x_143) ;  /* 0xffffff9c00707947 */ /* 0x000fea000383ffff */
.L_x_53:
[----:B------:R-:W-:-:S07]  /*92d0*/  MOV R2, UR6 ;  /* 0x0000000600027c02 */ /* 0x000fce0008000f00 */
.L_x_144:
[----:B-1----:R1:W2:Y:S02]  /*92e0*/  SYNCS.PHASECHK.TRANS64.TRYWAIT P0, [R2+URZ+0xc0], R0 ;  /* 0x0000c000020075a7 */ /* 0x0022a400080011ff */
[----:B--2---:R-:W-:Y:S05]  /*92f0*/  @!P0 NANOSLEEP.SYNCS 0x989680 ;  /* 0x009896800000895d */ /* 0x004fea0003900000 */
[----:B------:R-:W2:Y:S02]  /*9300*/  @!P0 SYNCS.PHASECHK.TRANS64 P0, [R2+URZ+0xc0], R0 ;  /* 0x0000c000020085a7 */ /* 0x000ea400080010ff */
[----:B--2---:R-:W-:Y:S05]  /*9310*/  @!P0 BRA `(.L_x_144) ;  /* 0xfffffffc00f08947 */ /* 0x004fea000383ffff */
[----:B------:R-:W-:Y:S05]  /*9320*/  BRA `(.L_x_145) ;  /* 0xffffff9c00a87947 */ /* 0x000fea000383ffff */
.L_x_56:
[----:B------:R-:W-:Y:S07]  /*9330*/  MOV R0, UR11 ;  /* 0x0000000b00007c02 */ /* 0x000fee0008000f00 */
.L_x_146:
[----:B-1----:R1:W2:Y:S02]  /*9340*/  SYNCS.PHASECHK.TRANS64.TRYWAIT P0, [R0+URZ], R2 ;  /* 0x00000002000075a7 */ /* 0x0022a400080011ff */
[----:B--2---:R-:W-:Y:S05]  /*9350*/  @!P0 NANOSLEEP.SYNCS 0x989680 ;  /* 0x009896800000895d */ /* 0x004fea0003900000 */
[----:B------:R-:W2:Y:S02]  /*9360*/  @!P0 SYNCS.PHASECHK.TRANS64 P0, [R0+URZ], R2 ;  /* 0x00000002000085a7 */ /* 0x000ea400080010ff */
[----:B--2---:R-:W-:Y:S05]  /*9370*/  @!P0 BRA `(.L_x_146) ;  /* 0xfffffffc00f08947 */ /* 0x004fea000383ffff */
[----:B------:R-:W-:Y:S05]  /*9380*/  BRA `(.L_x_55) ;  /* 0xffffff9c00c47947 */ /* 0x000fea000383ffff */
.L_x_59:
[----:B------:R-:W-:-:S07]  /*9390*/  MOV R0, UR6 ;  /* 0x0000000600007c02 */ /* 0x000fce0008000f00 */
.L_x_147:
[----:B--2---:R2:W4:Y:S02]  /*93a0*/  SYNCS.PHASECHK.TRANS64.TRYWAIT P0, [R0+URZ], R2 ;  /* 0x00000002000075a7 */ /* 0x00452400080011ff */
[----:B----4-:R-:W-:Y:S05]  /*93b0*/  @!P0 NANOSLEEP.SYNCS 0x989680 ;  /* 0x009896800000895d */ /* 0x010fea0003900000 */
[----:B------:R-:W4:Y:S02]  /*93c0*/  @!P0 SYNCS.PHASECHK.TRANS64 P0, [R0+URZ], R2 ;  /* 0x00000002000085a7 */ /* 0x000f2400080010ff */
[----:B----4-:R-:W-:Y:S05]  /*93d0*/  @!P0 BRA `(.L_x_147) ;  /* 0xfffffffc00f08947 */ /* 0x010fea000383ffff */
[----:B------:R-:W-:Y:S05]  /*93e0*/  BRA `(.L_x_148) ;  /* 0xffffffa000f07947 */ /* 0x000fea000383ffff */
.L_x_60:
[----:B------:R-:W-:-:S07]  /*93f0*/  MOV R0, UR6 ;  /* 0x0000000600007c02 */ /* 0x000fce0008000f00 */
.L_x_149:
[----:B-1----:R1:W2:Y:S02]  /*9400*/  SYNCS.PHASECHK.TRANS64.TRYWAIT P0, [R0+URZ], R3 ;  /* 0x00000003000075a7 */ /* 0x0022a400080011ff */
[----:B--2---:R-:W-:Y:S05]  /*9410*/  @!P0 NANOSLEEP.SYNCS 0x989680 ;  /* 0x009896800000895d */ /* 0x004fea0003900000 */
[----:B------:R-:W2:Y:S02]  /*9420*/  @!P0 SYNCS.PHASECHK.TRANS64 P0, [R0+URZ], R3 ;  /* 0x00000003000085a7 */ /* 0x000ea400080010ff */
[----:B--2---:R-:W-:Y:S05]  /*9430*/  @!P0 BRA `(.L_x_149) ;  /* 0xfffffffc00f08947 */ /* 0x004fea000383ffff */
[----:B------:R-:W-:Y:S05]  /*9440*/  BRA `(.L_x_150) ;  /* 0xffffffa000fc7947 */ /* 0x000fea000383ffff */
.L_x_61:
[----:B------:R-:W-:-:S07]  /*9450*/  MOV R0, UR6 ;  /* 0x0000000600007c02 */ /* 0x000fce0008000f00 */
.L_x_151:
[----:B-1----:R1:W2:Y:S02]  /*9460*/  SYNCS.PHASECHK.TRANS64.TRYWAIT P0, [R0+URZ], R3 ;  /* 0x00000003000075a7 */ /* 0x0022a400080011ff */
[----:B--2---:R-:W-:Y:S05]  /*9470*/  @!P0 NANOSLEEP.SYNCS 0x989680 ;  /* 0x009896800000895d */ /* 0x004fea0003900000 */
[----:B------:R-:W2:Y:S02]  /*9480*/  @!P0 SYNCS.PHASECHK.TRANS64 P0, [R0+URZ], R3 ;  /* 0x00000003000085a7 */ /* 0x000ea400080010ff */
[----:B--2---:R-:W-:Y:S05]  /*9490*/  @!P0 BRA `(.L_x_151) ;  /* 0xfffffffc00f08947 */ /* 0x004fea000383ffff */
[----:B------:R-:W-:Y:S05]  /*94a0*/  BRA `(.L_x_152) ;  /* 0xffffffa400087947 */ /* 0x000fea000383ffff */
.L_x_62:
[----:B-1----:R-:W-:-:S07]  /*94b0*/  MOV R0, UR7 ;  /* 0x0000000700007c02 */ /* 0x002fce0008000f00 */
.L_x_153:
[----:B-1----:R1:W2:Y:S02]  /*94c0*/  SYNCS.PHASECHK.TRANS64.TRYWAIT P0, [R0+URZ], R2 ;  /* 0x00000002000075a7 */ /* 0x0022a400080011ff */
[----:B--2---:R-:W-:Y:S05]  /*94d0*/  @!P0 NANOSLEEP.SYNCS 0x989680 ;  /* 0x009896800000895d */ /* 0x004fea0003900000 */
[----:B------:R-:W2:Y:S02]  /*94e0*/  @!P0 SYNCS.PHASECHK.TRANS64 P0, [R0+URZ], R2 ;  /* 0x00000002000085a7 */ /* 0x000ea400080010ff */
[----:B--2---:R-:W-:Y:S05]  /*94f0*/  @!P0 BRA `(.L_x_153) ;  /* 0xfffffffc00f08947 */ /* 0x004fea000383ffff */
[----:B------:R-:W-:Y:S05]  /*9500*/  BRA `(.L_x_154) ;  /* 0xffffffa400147947 */ /* 0x000fea000383ffff */
.L_x_67:
[----:B--2---:R2:W3:Y:S02]  /*9510*/  SYNCS.PHASECHK.TRANS64.TRYWAIT P0, [R0+URZ+0x80], R2 ;  /* 0x00008002000075a7 */ /* 0x0044e400080011ff */
[----:B---3--:R-:W-:Y:S05]  /*9520*/  @!P0 NANOSLEEP.SYNCS 0x989680 ;  /* 0x009896800000895d */ /* 0x008fea0003900000 */
[----:B------:R-:W3:Y:S02]  /*9530*/  @!P0 SYNCS.PHASECHK.TRANS64 P0, [R0+URZ+0x80], R2 ;  /* 0x00008002000085a7 */ /* 0x000ee400080010ff */
[----:B---3--:R-:W-:Y:S05]  /*9540*/  @!P0 BRA `(.L_x_67) ;  /* 0xfffffffc00f08947 */ /* 0x008fea000383ffff */
[----:B------:R-:W-:Y:S05]  /*9550*/  BRA `(.L_x_155) ;  /* 0xffffffa800207947 */ /* 0x000fea000383ffff */
.L_x_70:
[----:B------:R-:W-:Y:S07]  /*9560*/  MOV R0, UR7 ;  /* 0x0000000700007c02 */ /* 0x000fee0008000f00 */
.L_x_156:
[----:B--2---:R2:W3:Y:S02]  /*9570*/  SYNCS.PHASECHK.TRANS64.TRYWAIT P0, [R0+URZ+0x78], R2 ;  /* 0x00007802000075a7 */ /* 0x0044e400080011ff */
[----:B---3--:R-:W-:Y:S05]  /*9580*/  @!P0 NANOSLEEP.SYNCS 0x989680 ;  /* 0x009896800000895d */ /* 0x008fea0003900000 */
[----:B------:R-:W3:Y:S02]  /*9590*/  @!P0 SYNCS.PHASECHK.TRANS64 P0, [R0+URZ+0x78], R2 ;  /* 0x00007802000085a7 */ /* 0x000ee400080010ff */
[----:B---3--:R-:W-:Y:S05]  /*95a0*/  @!P0 BRA `(.L_x_156) ;  /* 0xfffffffc00f08947 */ /* 0x008fea000383ffff */
[----:B------:R-:W-:Y:S05]  /*95b0*/  BRA `(.L_x_69) ;  /* 0xffffffac00007947 */ /* 0x000fea000383ffff */
.L_x_73:
[----:B------:R-:W-:Y:S07]  /*95c0*/  MOV R0, UR7 ;  /* 0x0000000700007c02 */ /* 0x000fee0008000f00 */
.L_x_157:
[----:B-1----:R1:W2:Y:S02]  /*95d0*/  SYNCS.PHASECHK.TRANS64.TRYWAIT P0, [R0+URZ+0x50], R14 ;  /* 0x0000500e000075a7 */ /* 0x0022a400080011ff */
[----:B--2---:R-:W-:Y:S05]  /*95e0*/  @!P0 NANOSLEEP.SYNCS 0x989680 ;  /* 0x009896800000895d */ /* 0x004fea0003900000 */
[----:B------:R-:W2:Y:S02]  /*95f0*/  @!P0 SYNCS.PHASECHK.TRANS64 P0, [R0+URZ+0x50], R14 ;  /* 0x0000500e000085a7 */ /* 0x000ea400080010ff */
[----:B--2---:R-:W-:Y:S05]  /*9600*/  @!P0 BRA `(.L_x_157) ;  /* 0xfffffffc00f08947 */ /* 0x004fea000383ffff */
[----:B------:R-:W-:Y:S05]  /*9610*/  BRA `(.L_x_158) ;  /* 0xffffffac00787947 */ /* 0x000fea000383ffff */
.L_x_74:
[----:B------:R-:W-:Y:S07]  /*9620*/  MOV R0, UR7 ;  /* 0x0000000700007c02 */ /* 0x000fee0008000f00 */
.L_x_159:
[----:B-1----:R1:W2:Y:S02]  /*9630*/  SYNCS.PHASECHK.TRANS64.TRYWAIT P0, [R0+URZ+0x58], R14 ;  /* 0x0000580e000075a7 */ /* 0x0022a400080011ff */
[----:B--2---:R-:W-:Y:S05]  /*9640*/  @!P0 NANOSLEEP.SYNCS 0x989680 ;  /* 0x009896800000895d */ /* 0x004fea0003900000 */
[----:B------:R-:W2:Y:S02]  /*9650*/  @!P0 SYNCS.PHASECHK.TRANS64 P0, [R0+URZ+0x58], R14 ;  /* 0x0000580e000085a7 */ /* 0x000ea400080010ff */
[----:B--2---:R-:W-:Y:S05]  /*9660*/  @!P0 BRA `(.L_x_159) ;  /* 0xfffffffc00f08947 */ /* 0x004fea000383ffff */
[----:B------:R-:W-:Y:S05]  /*9670*/  BRA `(.L_x_160) ;  /* 0xffffffac00b07947 */ /* 0x000fea000383ffff */
.L_x_75:
[----:B------:R-:W-:Y:S07]  /*9680*/  MOV R0, UR7 ;  /* 0x0000000700007c02 */ /* 0x000fee0008000f00 */
.L_x_161:
[----:B-1----:R1:W2:Y:S02]  /*9690*/  SYNCS.PHASECHK.TRANS64.TRYWAIT P0, [R0+URZ+0x60], R14 ;  /* 0x0000600e000075a7 */ /* 0x0022a400080011ff */
[----:B--2---:R-:W-:Y:S05]  /*96a0*/  @!P0 NANOSLEEP.SYNCS 0x989680 ;  /* 0x009896800000895d */ /* 0x004fea0003900000 */
[----:B------:R-:W2:Y:S02]  /*96b0*/  @!P0 SYNCS.PHASECHK.TRANS64 P0, [R0+URZ+0x60], R14 ;  /* 0x0000600e000085a7 */ /* 0x000ea400080010ff */
[----:B--2---:R-:W-:Y:S05]  /*96c0*/  @!P0 BRA `(.L_x_161) ;  /* 0xfffffffc00f08947 */ /* 0x004fea000383ffff */
[----:B------:R-:W-:Y:S05]  /*96d0*/  BRA `(.L_x_162) ;  /* 0xffffffac00f47947 */ /* 0x000fea000383ffff */
.L_x_76:
[----:B------:R-:W-:Y:S07]  /*96e0*/  MOV R0, UR7 ;  /* 0x0000000700007c02 */ /* 0x000fee0008000f00 */
.L_x_163:
[----:B-1----:R1:W2:Y:S02]  /*96f0*/  SYNCS.PHASECHK.TRANS64.TRYWAIT P0, [R0+URZ+0x68], R14 ;  /* 0x0000680e000075a7 */ /* 0x0022a400080011ff */
[----:B--2---:R-:W-:Y:S05]  /*9700*/  @!P0 NANOSLEEP.SYNCS 0x989680 ;  /* 0x009896800000895d */ /* 0x004fea0003900000 */
[----:B------:R-:W2:Y:S02]  /*9710*/  @!P0 SYNCS.PHASECHK.TRANS64 P0, [R0+URZ+0x68], R14 ;  /* 0x0000680e000085a7 */ /* 0x000ea400080010ff */
[----:B--2---:R-:W-:Y:S05]  /*9720*/  @!P0 BRA `(.L_x_163) ;  /* 0xfffffffc00f08947 */ /* 0x004fea000383ffff */
[----:B------:R-:W-:Y:S05]  /*9730*/  BRA `(.L_x_164) ;  /* 0xffffffb000787947 */ /* 0x000fea000383ffff */
.L_x_78:
[----:B------:R-:W-:-:S07]  /*9740*/  MOV R0, UR7 ;  /* 0x0000000700007c02 */ /* 0x000fce0008000f00 */
.L_x_165:
[----:B-1----:R1:W3:Y:S02]  /*9750*/  SYNCS.PHASECHK.TRANS64.TRYWAIT P0, [R0+URZ+0x50], R2 ;  /* 0x00005002000075a7 */ /* 0x0022e400080011ff */
[----:B---3--:R-:W-:Y:S05]  /*9760*/  @!P0 NANOSLEEP.SYNCS 0x989680 ;  /* 0x009896800000895d */ /* 0x008fea0003900000 */
[----:B------:R-:W3:Y:S02]  /*9770*/  @!P0 SYNCS.PHASECHK.TRANS64 P0, [R0+URZ+0x50], R2 ;  /* 0x00005002000085a7 */ /* 0x000ee400080010ff */
[----:B---3--:R-:W-:Y:S05]  /*9780*/  @!P0 BRA `(.L_x_165) ;  /* 0xfffffffc00f08947 */ /* 0x008fea000383ffff */
[----:B------:R-:W-:Y:S05]  /*9790*/  BRA `(.L_x_166) ;  /* 0xffffffb000e87947 */ /* 0x000fea000383ffff */
.L_x_79:
[----:B-1----:R-:W-:-:S07]  /*97a0*/  MOV R0, UR7 ;  /* 0x0000000700007c02 */ /* 0x002fce0008000f00 */
.L_x_167:
[----:B-1----:R1:W3:Y:S02]  /*97b0*/  SYNCS.PHASECHK.TRANS64.TRYWAIT P0, [R0+URZ+0x58], R2 ;  /* 0x00005802000075a7 */ /* 0x0022e400080011ff */
[----:B---3--:R-:W-:Y:S05]  /*97c0*/  @!P0 NANOSLEEP.SYNCS 0x989680 ;  /* 0x009896800000895d */ /* 0x008fea0003900000 */
[----:B------:R-:W3:Y:S02]  /*97d0*/  @!P0 SYNCS.PHASECHK.TRANS64 P0, [R0+URZ+0x58], R2 ;  /* 0x00005802000085a7 */ /* 0x000ee400080010ff */
[----:B---3--:R-:W-:Y:S05]  /*97e0*/  @!P0 BRA `(.L_x_167) ;  /* 0xfffffffc00f08947 */ /* 0x008fea000383ffff */
[----:B------:R-:W-:Y:S05]  /*97f0*/  BRA `(.L_x_168) ;  /* 0xffffffb000d87947 */ /* 0x000fea000383ffff */
.L_x_80:
[----:B-1----:R-:W-:-:S07]  /*9800*/  MOV R0, UR7 ;  /* 0x0000000700007c02 */ /* 0x002fce0008000f00 */
.L_x_169:
[----:B-1----:R1:W3:Y:S02]  /*9810*/  SYNCS.PHASECHK.TRANS64.TRYWAIT P0, [R0+URZ+0x60], R2 ;  /* 0x00006002000075a7 */ /* 0x0022e400080011ff */
[----:B---3--:R-:W-:Y:S05]  /*9820*/  @!P0 NANOSLEEP.SYNCS 0x989680 ;  /* 0x009896800000895d */ /* 0x008fea0003900000 */
[----:B------:R-:W3:Y:S02]  /*9830*/  @!P0 SYNCS.PHASECHK.TRANS64 P0, [R0+URZ+0x60], R2 ;  /* 0x00006002000085a7 */ /* 0x000ee400080010ff */
[----:B---3--:R-:W-:Y:S05]  /*9840*/  @!P0 BRA `(.L_x_169) ;  /* 0xfffffffc00f08947 */ /* 0x008fea000383ffff */
[----:B------:R-:W-:Y:S05]  /*9850*/  BRA `(.L_x_170) ;  /* 0xffffffb000c87947 */ /* 0x000fea000383ffff */
.L_x_82:
[----:B--2---:R2:W4:Y:S02]  /*9860*/  SYNCS.PHASECHK.TRANS64.TRYWAIT P0, [R0+URZ+0x80], R2 ;  /* 0x00008002000075a7 */ /* 0x00452400080011ff */
[----:B----4-:R-:W-:Y:S05]  /*9870*/  @!P0 NANOSLEEP.SYNCS 0x989680 ;  /* 0x009896800000895d */ /* 0x010fea0003900000 */
[----:B------:R-:W4:Y:S02]  /*9880*/  @!P0 SYNCS.PHASECHK.TRANS64 P0, [R0+URZ+0x80], R2 ;  /* 0x00008002000085a7 */ /* 0x000f2400080010ff */
[----:B----4-:R-:W-:Y:S05]  /*9890*/  @!P0 BRA `(.L_x_82) ;  /* 0xfffffffc00f08947 */ /* 0x010fea000383ffff */
[----:B------:R-:W-:Y:S05]  /*98a0*/  BRA `(.L_x_171) ;  /* 0xffffffb400907947 */ /* 0x000fea000383ffff */
.L_x_93:
[----:B-1----:R-:W-:Y:S04]  /*98b0*/  MOV R2, UR48 ;  /* 0x0000003000027c02 */ /* 0x002fe80008000f00 */
[----:B------:R1:W3:Y:S03]  /*98c0*/  SYNCS.PHASECHK.TRANS64.TRYWAIT P1, [R2+URZ+0x30], R3 ;  /* 0x00003003020075a7 */ /* 0x0002e600080211ff */
[----:B---3--:R-:W-:Y:S05]  /*98d0*/  @!P1 NANOSLEEP.SYNCS 0x989680 ;  /* 0x009896800000995d */ /* 0x008fea0003900000 */
[----:B------:R-:W3:Y:S02]  /*98e0*/  @!P1 SYNCS.PHASECHK.TRANS64 P1, [R2+URZ+0x30], R3 ;  /* 0x00003003020095a7 */ /* 0x000ee400080210ff */
[----:B---3--:R-:W-:Y:S05]  /*98f0*/  @!P1 BRA `(.L_x_93) ;  /* 0xfffffffc00ec9947 */ /* 0x008fea000383ffff */
[----:B------:R-:W-:Y:S05]  /*9900*/  BRA `(.L_x_92) ;  /* 0xffffffc0009c7947 */ /* 0x000fea000383ffff */
.L_x_95:
[----:B-1----:R1:W4:Y:S02]  /*9910*/  SYNCS.PHASECHK.TRANS64.TRYWAIT P0, [R64+URZ+0xa0], R0 ;  /* 0x0000a000400075a7 */ /* 0x00232400080011ff */
[----:B----4-:R-:W-:Y:S05]  /*9920*/  @!P0 NANOSLEEP.SYNCS 0x989680 ;  /* 0x009896800000895d */ /* 0x010fea0003900000 */
[----:B------:R-:W4:Y:S02]  /*9930*/  @!P0 SYNCS.PHASECHK.TRANS64 P0, [R64+URZ+0xa0], R0 ;  /* 0x0000a000400085a7 */ /* 0x000f2400080010ff */
[----:B----4-:R-:W-:Y:S05]  /*9940*/  @!P0 BRA `(.L_x_95) ;  /* 0xfffffffc00f08947 */ /* 0x010fea000383ffff */
[----:B------:R-:W-:Y:S05]  /*9950*/  BRA `(.L_x_94) ;  /* 0xffffffc000c47947 */ /* 0x000fea000383ffff */
.L_x_104:
[----:B--2---:R2:W4:Y:S02]  /*9960*/  SYNCS.PHASECHK.TRANS64.TRYWAIT P0, [R2+URZ+0x30], R0 ;  /* 0x00003000020075a7 */ /* 0x00452400080011ff */
[----:B----4-:R-:W-:Y:S05]  /*9970*/  @!P0 NANOSLEEP.SYNCS 0x989680 ;  /* 0x009896800000895d */ /* 0x010fea0003900000 */
[----:B------:R-:W4:Y:S02]  /*9980*/  @!P0 SYNCS.PHASECHK.TRANS64 P0, [R2+URZ+0x30], R0 ;  /* 0x00003000020085a7 */ /* 0x000f2400080010ff */
[----:B----4-:R-:W-:Y:S05]  /*9990*/  @!P0 BRA `(.L_x_104) ;  /* 0xfffffffc00f08947 */ /* 0x010fea000383ffff */
[----:B------:R-:W-:Y:S05]  /*99a0*/  BRA `(.L_x_103) ;  /* 0xffffffcc00a07947 */ /* 0x000fea000383ffff */
.L_x_112:
[----:B--2---:R2:W4:Y:S02]  /*99b0*/  SYNCS.PHASECHK.TRANS64.TRYWAIT P0, [R0+URZ+0x30], R6 ;  /* 0x00003006000075a7 */ /* 0x00452400080011ff */
[----:B----4-:R-:W-:Y:S05]  /*99c0*/  @!P0 NANOSLEEP.SYNCS 0x989680 ;  /* 0x009896800000895d */ /* 0x010fea0003900000 */
[----:B------:R-:W4:Y:S02]  /*99d0*/  @!P0 SYNCS.PHASECHK.TRANS64 P0, [R0+URZ+0x30], R6 ;  /* 0x00003006000085a7 */ /* 0x000f2400080010ff */
[----:B----4-:R-:W-:Y:S05]  /*99e0*/  @!P0 BRA `(.L_x_112) ;  /* 0xfffffffc00f08947 */ /* 0x010fea000383ffff */
[----:B------:R-:W-:Y:S05]  /*99f0*/  BRA `(.L_x_111) ;  /* 0xffffffd800a07947 */ /* 0x000fea000383ffff */
.L_x_120:
[----:B--2---:R2:W4:Y:S02]  /*9a00*/  SYNCS.PHASECHK.TRANS64.TRYWAIT P0, [R0+URZ+0x30], R5 ;  /* 0x00003005000075a7 */ /* 0x00452400080011ff */
[----:B----4-:R-:W-:Y:S05]  /*9a10*/  @!P0 NANOSLEEP.SYNCS 0x989680 ;  /* 0x009896800000895d */ /* 0x010fea0003900000 */
[----:B------:R-:W4:Y:S02]  /*9a20*/  @!P0 SYNCS.PHASECHK.TRANS64 P0, [R0+URZ+0x30], R5 ;  /* 0x00003005000085a7 */ /* 0x000f2400080010ff */
[----:B----4-:R-:W-:Y:S05]  /*9a30*/  @!P0 BRA `(.L_x_120) ;  /* 0xfffffffc00f08947 */ /* 0x010fea000383ffff */
[----:B------:R-:W-:Y:S05]  /*9a40*/  BRA `(.L_x_119) ;  /* 0xffffffe400a07947 */ /* 0x000fea000383ffff */
        .weak           $__internal_0_$__cuda_sm10x_tcgen05_guardrail_trap_col_being_dealloced_not_returned_by_alloc
        .type           $__internal_0_$__cuda_sm10x_tcgen05_guardrail_trap_col_being_dealloced_not_returned_by_alloc,@function
        .size           $__internal_0_$__cuda_sm10x_tcgen05_guardrail_trap_col_being_dealloced_not_returned_by_alloc,($__internal_1_$__cuda_sm10x_tcgen05_guardrail_trap_phase_invalid_during_alloc - $__internal_0_$__cuda_sm10x_tcgen05_guardrail_trap_col_being_dealloced_not_returned_by_alloc)
$__internal_0_$__cuda_sm10x_tcgen05_guardrail_trap_col_being_dealloced_not_returned_by_alloc:
[----:B------:R-:W-:Y:S05]  /*9a50*/  BPT.TRAP 0x1 ;  /* 0x000000040000795c */ /* 0x000fea0000300000 */
[----:B------:R-:W-:-:S04]  /*9a60*/  HFMA2 R3, -RZ, RZ, 0, 0 ;  /* 0x00000000ff037431 */ /* 0x000fc800000001ff */
[----:B------:R-:W-:Y:S05]  /*9a70*/  RET.REL.NODEC R2 `(_ZN7cutlass13device_kernelINS_4gemm6kernel13GemmUniversalIN4cute5tupleIJiiiiEEENS1_10collective13CollectiveMmaINS1_35MainloopSm100TmaUmmaWarpSpecializedILi3ELi2ELi4ENS5_IJNS4_1CILi1EEESB_SB_EEEEENS5_IJNSA_ILi128EEESE_SE_EEENS_10bfloat16_tENS5_IJlSB_lEEESG_SH_NS4_8TiledMMAINS4_8MMA_AtomIJNS4_20SM100_MMA_F16BF16_SSISG_SG_fLi128ELi128ELNS4_4UMMA5MajorE0ELSM_0ELNSL_7ScaleInE0ELSN_0EEEEEENS4_6LayoutISC_NS5_IJNSA_ILi0EEESR_SR_EEEEENS5_IJNS4_10UnderscoreESU_SU_EEEEENS4_13SM90_TMA_LOADENS4_14ComposedLayoutINS4_7SwizzleILi3ELi4ELi3EEENS4_18smem_ptr_flag_bitsILi16EEENSQ_INS5_IJNSA_ILi8EEENSA_ILi64EEEEEENS5_IJS14_SB_EEEEEEEvNS4_8identityESX_S18_vS19_EENS_8epilogue10collective18CollectiveEpilogueINS1B_23Sm100TmaWarpSpecializedILi4ELi2ELi32ELb1ELb0EEEJSF_NS5_IJNSQ_ISE_SB_EENSQ_INSA_ILi32EEESB_EEEEESG_SH_SG_SH_NS1B_6fusion15FusionCallbacksIS1F_NS1K_17LinearCombinationISG_fSG_fLNS_15FloatRoundStyleE2EEESF_S1J_JEEENS4_5SM1004TMEM4LOAD26SM100_TMEM_LOAD_32dp32b32xESX_NSY_INSZ_ILi2ELi4ELi3EEES12_NSQ_INS5_IJS13_S1H_EEENS5_IJS1H_SB_EEEEEEENS4_39AutoVectorizingCopyWithAssumedAlignmentILi128EEENS4_14SM90_TMA_STOREES1Y_S20_S20_EEEvvEEEEvNT_6ParamsE) ;  /* 0xffffff6402607950 */ /* 0x000fea0003c3ffff */
        .weak           $__internal_1_$__cuda_sm10x_tcgen05_guardrail_trap_phase_invalid_during_alloc
        .type           $__internal_1_$__cuda_sm10x_tcgen05_guardrail_trap_phase_invalid_during_alloc,@function
        .size           $__internal_1_$__cuda_sm10x_tcgen05_guardrail_trap_phase_invalid_during_alloc,($__internal_2_$__cuda_sm10x_tcgen05_guardrail_trap_unallocated_columns_being_dealloced - $__internal_1_$__cuda_sm10x_tcgen05_guardrail_trap_phase_invalid_during_alloc)
$__internal_1_$__cuda_sm10x_tcgen05_guardrail_trap_phase_invalid_during_alloc:
[----:B------:R-:W-:Y:S05]  /*9a80*/  BPT.TRAP 0x1 ;  /* 0x000000040000795c */ /* 0x000fea0000300000 */
[----:B------:R-:W-:-:S04]  /*9a90*/  MOV R3, 0x0 ;  /* 0x0000000000037802 */ /* 0x000fc80000000f00 */
[----:B------:R-:W-:Y:S05]  /*9aa0*/  RET.REL.NODEC R2 `(_ZN7cutlass13device_kernelINS_4gemm6kernel13GemmUniversalIN4cute5tupleIJiiiiEEENS1_10collective13CollectiveMmaINS1_35MainloopSm100TmaUmmaWarpSpecializedILi3ELi2ELi4ENS5_IJNS4_1CILi1EEESB_SB_EEEEENS5_IJNSA_ILi128EEESE_SE_EEENS_10bfloat16_tENS5_IJlSB_lEEESG_SH_NS4_8TiledMMAINS4_8MMA_AtomIJNS4_20SM100_MMA_F16BF16_SSISG_SG_fLi128ELi128ELNS4_4UMMA5MajorE0ELSM_0ELNSL_7ScaleInE0ELSN_0EEEEEENS4_6LayoutISC_NS5_IJNSA_ILi0EEESR_SR_EEEEENS5_IJNS4_10UnderscoreESU_SU_EEEEENS4_13SM90_TMA_LOADENS4_14ComposedLayoutINS4_7SwizzleILi3ELi4ELi3EEENS4_18smem_ptr_flag_bitsILi16EEENSQ_INS5_IJNSA_ILi8EEENSA_ILi64EEEEEENS5_IJS14_SB_EEEEEEEvNS4_8identityESX_S18_vS19_EENS_8epilogue10collective18CollectiveEpilogueINS1B_23Sm100TmaWarpSpecializedILi4ELi2ELi32ELb1ELb0EEEJSF_NS5_IJNSQ_ISE_SB_EENSQ_INSA_ILi32EEESB_EEEEESG_SH_SG_SH_NS1B_6fusion15FusionCallbacksIS1F_NS1K_17LinearCombinationISG_fSG_fLNS_15FloatRoundStyleE2EEESF_S1J_JEEENS4_5SM1004TMEM4LOAD26SM100_TMEM_LOAD_32dp32b32xESX_NSY_INSZ_ILi2ELi4ELi3EEES12_NSQ_INS5_IJS13_S1H_EEENS5_IJS1H_SB_EEEEEEENS4_39AutoVectorizingCopyWithAssumedAlignmentILi128EEENS4_14SM90_TMA_STOREES1Y_S20_S20_EEEvvEEEEvNT_6ParamsE) ;  /* 0xffffff6402547950 */ /* 0x000fea0003c3ffff */
        .weak           $__internal_2_$__cuda_sm10x_tcgen05_guardrail_trap_unallocated_columns_being_dealloced
        .type           $__internal_2_$__cuda_sm10x_tcgen05_guardrail_trap_unallocated_columns_being_dealloced,@function
        .size           $__internal_2_$__cuda_sm10x_tcgen05_guardrail_trap_unallocated_columns_being_dealloced,(.L_x_173 - $__internal_2_$__cuda_sm10x_tcgen05_guardrail_trap_unallocated_columns_being_dealloced)
$__internal_2_$__cuda_sm10x_tcgen05_guardrail_trap_unallocated_columns_being_dealloced:
[----:B------:R-:W-:Y:S05]  /*9ab0*/  BPT.TRAP 0x1 ;  /* 0x000000040000795c */ /* 0x000fea0000300000 */
[----:B------:R-:W-:-:S04]  /*9ac0*/  HFMA2 R3, -RZ, RZ, 0, 0 ;  /* 0x00000000ff037431 */ /* 0x000fc800000001ff */
[----:B------:R-:W-:Y:S05]  /*9ad0*/  RET.REL.NODEC R2 `(_ZN7cutlass13device_kernelINS_4gemm6kernel13GemmUniversalIN4cute5tupleIJiiiiEEENS1_10collective13CollectiveMmaINS1_35MainloopSm100TmaUmmaWarpSpecializedILi3ELi2ELi4ENS5_IJNS4_1CILi1EEESB_SB_EEEEENS5_IJNSA_ILi128EEESE_SE_EEENS_10bfloat16_tENS5_IJlSB_lEEESG_SH_NS4_8TiledMMAINS4_8MMA_AtomIJNS4_20SM100_MMA_F16BF16_SSISG_SG_fLi128ELi128ELNS4_4UMMA5MajorE0ELSM_0ELNSL_7ScaleInE0ELSN_0EEEEEENS4_6LayoutISC_NS5_IJNSA_ILi0EEESR_SR_EEEEENS5_IJNS4_10UnderscoreESU_SU_EEEEENS4_13SM90_TMA_LOADENS4_14ComposedLayoutINS4_7SwizzleILi3ELi4ELi3EEENS4_18smem_ptr_flag_bitsILi16EEENSQ_INS5_IJNSA_ILi8EEENSA_ILi64EEEEEENS5_IJS14_SB_EEEEEEEvNS4_8identityESX_S18_vS19_EENS_8epilogue10collective18CollectiveEpilogueINS1B_23Sm100TmaWarpSpecializedILi4ELi2ELi32ELb1ELb0EEEJSF_NS5_IJNSQ_ISE_SB_EENSQ_INSA_ILi32EEESB_EEEEESG_SH_SG_SH_NS1B_6fusion15FusionCallbacksIS1F_NS1K_17LinearCombinationISG_fSG_fLNS_15FloatRoundStyleE2EEESF_S1J_JEEENS4_5SM1004TMEM4LOAD26SM100_TMEM_LOAD_32dp32b32xESX_NSY_INSZ_ILi2ELi4ELi3EEES12_NSQ_INS5_IJS13_S1H_EEENS5_IJS1H_SB_EEEEEEENS4_39AutoVectorizingCopyWithAssumedAlignmentILi128EEENS4_14SM90_TMA_STOREES1Y_S20_S20_EEEvvEEEEvNT_6ParamsE) ;  /* 0xffffff6402487950 */ /* 0x000fea0003c3ffff */
.L_x_172:
[----:B------:R-:W-:-:S00]  /*9ae0*/  BRA `(.L_x_172) ;  /* 0xfffffffc00fc7947 */ /* 0x000fc0000383ffff */
[----:B------:R-:W-:-:S00]  /*9af0*/  NOP ;  /* 0x0000000000007918 */ /* 0x000fc00000000000 */
        /* <DEDUP_REMOVED lines=8> */
.L_x_173:


//--------------------- .nv.global.init           --------------------------
	.section	.nv.global.init,"aw",@progbits
.nv.global.init:
	.type		$str$27,@object
	.size		$str$27,($str$28 - $str$27)
$str$27:
        /*0000*/ 	.byte	0x28, 0x61, 0x64, 0x64, 0x72, 0x65, 0x73, 0x73, 0x20, 0x26, 0x20, 0x6d, 0x61, 0x73, 0x6b, 0x29
        /*0010*/ 	.byte	0x20, 0x3d, 0x3d, 0x20, 0x30, 0x00
	.type		$str$28,@object
	.size		$str$28,($str$26 - $str$28)
$str$28:
        /*0016*/ 	.byte	0x2f, 0x74, 0x6d, 0x70, 0x2f, 0x63, 0x75, 0x74, 0x6c, 0x61, 0x73, 0x73, 0x5f, 0x73, 0x77, 0x65
        /*0026*/ 	.byte	0x65, 0x70, 0x5f, 0x73, 0x72, 0x63, 0x2f, 0x69, 0x6e, 0x63, 0x6c, 0x75, 0x64, 0x65, 0x2f, 0x63
        /*0036*/ 	.byte	0x75, 0x74, 0x65, 0x2f, 0x70, 0x6f, 0x69, 0x6e, 0x74, 0x65, 0x72, 0x5f, 0x66, 0x6c, 0x61, 0x67
        /*0046*/ 	.byte	0x67, 0x65, 0x64, 0x2e, 0x68, 0x70, 0x70, 0x00
	.type		$str$26,@object
	.size		$str$26,($str$25 - $str$26)
$str$26:
        /*004e*/ 	.byte	0x2f, 0x74, 0x6d, 0x70, 0x2f, 0x63, 0x75, 0x74, 0x6c, 0x61, 0x73, 0x73, 0x5f, 0x73, 0x77, 0x65
        /*005e*/ 	.byte	0x65, 0x70, 0x5f, 0x73, 0x72, 0x63, 0x2f, 0x69, 0x6e, 0x63, 0x6c, 0x75, 0x64, 0x65, 0x2f, 0x63
        /*006e*/ 	.byte	0x75, 0x74, 0x65, 0x2f, 0x61, 0x74, 0x6f, 0x6d, 0x2f, 0x63, 0x6f, 0x70, 0x79, 0x5f, 0x74, 0x72
        /*007e*/ 	.byte	0x61, 0x69, 0x74, 0x73, 0x5f, 0x73, 0x6d, 0x31, 0x30, 0x30, 0x2e, 0x68, 0x70, 0x70, 0x00
	.type		$str$25,@object
	.size		$str$25,(__unnamed_1 - $str$25)
$str$25:
        /*008d*/ 	.byte	0x28, 0x28, 0x75, 0x69, 0x6e, 0x74, 0x33, 0x32, 0x5f, 0x74, 0x28, 0x74, 0x68, 0x72, 0x65, 0x61
        /*009d*/ 	.byte	0x64, 0x49, 0x64, 0x78, 0x2e, 0x78, 0x29, 0x20, 0x2f, 0x20, 0x33, 0x32, 0x29, 0x20, 0x25, 0x20
        /*00ad*/ 	.byte	0x34, 0x29, 0x20, 0x3d, 0x3d, 0x20, 0x28, 0x28, 0x28, 0x74, 0x6d, 0x65, 0x6d, 0x5f, 0x61, 0x64
        /*00bd*/ 	.byte	0x64, 0x72, 0x20, 0x3e, 0x3e, 0x20, 0x31, 0x36, 0x29, 0x20, 0x2f, 0x20, 0x33, 0x32, 0x29, 0x20
        /*00cd*/ 	.byte	0x25, 0x20, 0x34, 0x29, 0x00
	.type		__unnamed_1,@object
	.size		__unnamed_1,(__unnamed_2 - __unnamed_1)
__unnamed_1:
        /*00d2*/ 	.byte	0x61, 0x75, 0x74, 0x6f, 0x20, 0x63, 0x75, 0x74, 0x65, 0x3a, 0x3a, 0x61, 0x73, 0x5f, 0x70, 0x6f
        /* <DEDUP_REMOVED lines=24> */
        /*0262*/ 	.byte	0x34, 0x30, 0x39, 0x36, 0x3e, 0x3e, 0x3e, 0x3e, 0x5d, 0x00
	.type		__unnamed_2,@object
	.size		__unnamed_2,(.L_2 - __unnamed_2)
__unnamed_2:
        /* <DEDUP_REMOVED lines=42> */
        /*050c*/ 	.byte	0x3e, 0x3e, 0x5d, 0x00
.L_2:


//--------------------- .nv.shared._ZN7cutlass13device_kernelINS_4gemm6kernel13GemmUniversalIN4cute5tupleIJiiiiEEENS1_10collective13CollectiveMmaINS1_35MainloopSm100TmaUmmaWarpSpecializedILi3ELi2ELi4ENS5_IJNS4_1CILi1EEESB_SB_EEEEENS5_IJNSA_ILi128EEESE_SE_EEENS_10bfloat16_tENS5_IJlSB_lEEESG_SH_NS4_8TiledMMAINS4_8MMA_AtomIJNS4_20SM100_MMA_F16BF16_SSISG_SG_fLi128ELi128ELNS4_4UMMA5MajorE0ELSM_0ELNSL_7ScaleInE0ELSN_0EEEEEENS4_6LayoutISC_NS5_IJNSA_ILi0EEESR_SR_EEEEENS5_IJNS4_10UnderscoreESU_SU_EEEEENS4_13SM90_TMA_LOADENS4_14ComposedLayoutINS4_7SwizzleILi3ELi4ELi3EEENS4_18smem_ptr_flag_bitsILi16EEENSQ_INS5_IJNSA_ILi8EEENSA_ILi64EEEEEENS5_IJS14_SB_EEEEEEEvNS4_8identityESX_S18_vS19_EENS_8epilogue10collective18CollectiveEpilogueINS1B_23Sm100TmaWarpSpecializedILi4ELi2ELi32ELb1ELb0EEEJSF_NS5_IJNSQ_ISE_SB_EENSQ_INSA_ILi32EEESB_EEEEESG_SH_SG_SH_NS1B_6fusion15FusionCallbacksIS1F_NS1K_17LinearCombinationISG_fSG_fLNS_15FloatRoundStyleE2EEESF_S1J_JEEENS4_5SM1004TMEM4LOAD26SM100_TMEM_LOAD_32dp32b32xESX_NSY_INSZ_ILi2ELi4ELi3EEES12_NSQ_INS5_IJS13_S1H_EEENS5_IJS1H_SB_EEEEEEENS4_39AutoVectorizingCopyWithAssumedAlignmentILi128EEENS4_14SM90_TMA_STOREES1Y_S20_S20_EEEvvEEEEvNT_6ParamsE --------------------------
	.section	.nv.shared._ZN7cutlass13device_kernelINS_4gemm6kernel13GemmUniversalIN4cute5tupleIJiiiiEEENS1_10collective13CollectiveMmaINS1_35MainloopSm100TmaUmmaWarpSpecializedILi3ELi2ELi4ENS5_IJNS4_1CILi1EEESB_SB_EEEEENS5_IJNSA_ILi128EEESE_SE_EEENS_10bfloat16_tENS5_IJlSB_lEEESG_SH_NS4_8TiledMMAINS4_8MMA_AtomIJNS4_20SM100_MMA_F16BF16_SSISG_SG_fLi128ELi128ELNS4_4UMMA5MajorE0ELSM_0ELNSL_7ScaleInE0ELSN_0EEEEEENS4_6LayoutISC_NS5_IJNSA_ILi0EEESR_SR_EEEEENS5_IJNS4_10UnderscoreESU_SU_EEEEENS4_13SM90_TMA_LOADENS4_14ComposedLayoutINS4_7SwizzleILi3ELi4ELi3EEENS4_18smem_ptr_flag_bitsILi16EEENSQ_INS5_IJNSA_ILi8EEENSA_ILi64EEEEEENS5_IJS14_SB_EEEEEEEvNS4_8identityESX_S18_vS19_EENS_8epilogue10collective18CollectiveEpilogueINS1B_23Sm100TmaWarpSpecializedILi4ELi2ELi32ELb1ELb0EEEJSF_NS5_IJNSQ_ISE_SB_EENSQ_INSA_ILi32EEESB_EEEEESG_SH_SG_SH_NS1B_6fusion15FusionCallbacksIS1F_NS1K_17LinearCombinationISG_fSG_fLNS_15FloatRoundStyleE2EEESF_S1J_JEEENS4_5SM1004TMEM4LOAD26SM100_TMEM_LOAD_32dp32b32xESX_NSY_INSZ_ILi2ELi4ELi3EEES12_NSQ_INS5_IJS13_S1H_EEENS5_IJS1H_SB_EEEEEEENS4_39AutoVectorizingCopyWithAssumedAlignmentILi128EEENS4_14SM90_TMA_STOREES1Y_S20_S20_EEEvvEEEEvNT_6ParamsE,"aw",@nobits
	.sectionflags	@""
	.align	16
	.zero		1024


//--------------------- .nv.shared.reserved.0     --------------------------
	.section	.nv.shared.reserved.0,"aw",@nobits
	.weak		__nv_reservedSMEM_offset_0_alias
	.size		__nv_reservedSMEM_offset_0_alias, 0, 64
	.other		__nv_reservedSMEM_offset_0_alias,@"STO_CUDA_RESERVED_SHARED STV_DEFAULT"
__nv_reservedSMEM_offset_0_alias:
	.zero		0
.nv.shared.reserved.0:
	.zero		64
	.weak		__nv_reservedSMEM_tcgen05_partition
	.type		__nv_reservedSMEM_tcgen05_partition,@object
	.size		__nv_reservedSMEM_tcgen05_partition,(.L_0 - __nv_reservedSMEM_tcgen05_partition)
__nv_reservedSMEM_tcgen05_partition:
	.zero		32
.L_0:


//--------------------- .nv.global                --------------------------
	.section	.nv.global,"aw",@nobits
.nv.global:
	.type		_ZN40_INTERNAL_ce767438_4_k_cu_54721b85_340294cute1_E,@object
	.size		_ZN40_INTERNAL_ce767438_4_k_cu_54721b85_340294cute1_E,(_ZN40_INTERNAL_ce767438_4_k_cu_54721b85_340294cuda3std3__45__cpo6cbeginE - _ZN40_INTERNAL_ce767438_4_k_cu_54721b85_340294cute1_E)
_ZN40_INTERNAL_ce767438_4_k_cu_54721b85_340294cute1_E:
	.zero		1
	.type		_ZN40_INTERNAL_ce767438_4_k_cu_54721b85_340294cuda3std3__45__cpo6cbeginE,@object
	.size		_ZN40_INTERNAL_ce767438_4_k_cu_54721b85_340294cuda3std3__45__cpo6cbeginE,(_ZN40_INTERNAL_ce767438_4_k_cu_54721b85_340294cuda3std3__48in_placeE - _ZN40_INTERNAL_ce767438_4_k_cu_54721b85_340294cuda3std3__45__cpo6cbeginE)
_ZN40_INTERNAL_ce767438_4_k_cu_54721b85_340294cuda3std3__45__cpo6cbeginE:
	.zero		1
	.type		_ZN40_INTERNAL_ce767438_4_k_cu_54721b85_340294cuda3std3__48in_placeE,@object
	.size		_ZN40_INTERNAL_ce767438_4_k_cu_54721b85_340294cuda3std3__48in_placeE,(_ZN40_INTERNAL_ce767438_4_k_cu_54721b85_340294cuda3std6ranges3__45__cpo9iter_moveE - _ZN40_INTERNAL_ce767438_4_k_cu_54721b85_340294cuda3std3__48in_placeE)
_ZN40_INTERNAL_ce767438_4_k_cu_54721b85_340294cuda3std3__48in_placeE:
	.zero		1
	.type		_ZN40_INTERNAL_ce767438_4_k_cu_54721b85_340294cuda3std6ranges3__45__cpo9iter_moveE,@object
	.size		_ZN40_INTERNAL_ce767438_4_k_cu_54721b85_340294cuda3std6ranges3__45__cpo9iter_moveE,(_ZN40_INTERNAL_ce767438_4_k_cu_54721b85_340294cuda3std3__45__cpo5beginE - _ZN40_INTERNAL_ce767438_4_k_cu_54721b85_340294cuda3std6ranges3__45__cpo9iter_moveE)
_ZN40_INTERNAL_ce767438_4_k_cu_54721b85_340294cuda3std6ranges3__45__cpo9iter_moveE:
	.zero		1
	.type		_ZN40_INTERNAL_ce767438_4_k_cu_54721b85_340294cuda3std3__45__cpo5beginE,@object
	.size		_ZN40_INTERNAL_ce767438_4_k_cu_54721b85_340294cuda3std3__45__cpo5beginE,(_ZN40_INTERNAL_ce767438_4_k_cu_54721b85_340294cuda3std3__442_GLOBAL__N__ce767438_4_k_cu_54721b85_340296ignoreE - _ZN40_INTERNAL_ce767438_4_k_cu_54721b85_340294cuda3std3__45__cpo5beginE)
_ZN40_INTERNAL_ce767438_4_k_cu_54721b85_340294cuda3std3__45__cpo5beginE:
	.zero		1
	.type		_ZN40_INTERNAL_ce767438_4_k_cu_54721b85_340294cuda3std3__442_GLOBAL__N__ce767438_4_k_cu_54721b85_340296ignoreE,@object
	.size		_ZN40_INTERNAL_ce767438_4_k_cu_54721b85_340294cuda3std3__442_GLOBAL__N__ce767438_4_k_cu_54721b85_340296ignoreE,(_ZN40_INTERNAL_ce767438_4_k_cu_54721b85_340294cute7productE - _ZN40_INTERNAL_ce767438_4_k_cu_54721b85_340294cuda3std3__442_GLOBAL__N__ce767438_4_k_cu_54721b85_340296ignoreE)
_ZN40_INTERNAL_ce767438_4_k_cu_54721b85_340294cuda3std3__442_GLOBAL__N__ce767438_4_k_cu_54721b85_340296ignoreE:
	.zero		1
	.type		_ZN40_INTERNAL_ce767438_4_k_cu_54721b85_340294cute7productE,@object
	.size		_ZN40_INTERNAL_ce767438_4_k_cu_54721b85_340294cute7productE,(_ZN40_INTERNAL_ce767438_4_k_cu_54721b85_340294cuda3std3__45__cpo3endE - _ZN40_INTERNAL_ce767438_4_k_cu_54721b85_340294cute7productE)
_ZN40_INTERNAL_ce767438_4_k_cu_54721b85_340294cute7productE:
	.zero		1
	.type		_ZN40_INTERNAL_ce767438_4_k_cu_54721b85_340294cuda3std3__45__cpo3endE,@object
	.size		_ZN40_INTERNAL_ce767438_4_k_cu_54721b85_340294cuda3std3__45__cpo3endE,(_ZN40_INTERNAL_ce767438_4_k_cu_54721b85_340294cuda3std3__419piecewise_constructE - _ZN40_INTERNAL_ce767438_4_k_cu_54721b85_340294cuda3std3__45__cpo3endE)
_ZN40_INTERNAL_ce767438_4_k_cu_54721b85_340294cuda3std3__45__cpo3endE:
	.zero		1
	.type		_ZN40_INTERNAL_ce767438_4_k_cu_54721b85_340294cuda3std3__419piecewise_constructE,@object
	.size		_ZN40_INTERNAL_ce767438_4_k_cu_54721b85_340294cuda3std3__419piecewise_constructE,(_ZN40_INTERNAL_ce767438_4_k_cu_54721b85_340294cuda3std3__45__cpo4cendE - _ZN40_INTERNAL_ce767438_4_k_cu_54721b85_340294cuda3std3__419piecewise_constructE)
_ZN40_INTERNAL_ce767438_4_k_cu_54721b85_340294cuda3std3__419piecewise_constructE:
	.zero		1
	.type		_ZN40_INTERNAL_ce767438_4_k_cu_54721b85_340294cuda3std3__45__cpo4cendE,@object
	.size		_ZN40_INTERNAL_ce767438_4_k_cu_54721b85_340294cuda3std3__45__cpo4cendE,(_ZN40_INTERNAL_ce767438_4_k_cu_54721b85_340294cuda3std6ranges3__45__cpo4swapE - _ZN40_INTERNAL_ce767438_4_k_cu_54721b85_340294cuda3std3__45__cpo4cendE)
_ZN40_INTERNAL_ce767438_4_k_cu_54721b85_340294cuda3std3__45__cpo4cendE:
	.zero		1
	.type		_ZN40_INTERNAL_ce767438_4_k_cu_54721b85_340294cuda3std6ranges3__45__cpo4swapE,@object
	.size		_ZN40_INTERNAL_ce767438_4_k_cu_54721b85_340294cuda3std6ranges3__45__cpo4swapE,(.L_10 - _ZN40_INTERNAL_ce767438_4_k_cu_54721b85_340294cuda3std6ranges3__45__cpo4swapE)
_ZN40_INTERNAL_ce767438_4_k_cu_54721b85_340294cuda3std6ranges3__45__cpo4swapE:
	.zero		1
.L_10:


//--------------------- .nv.constant0._ZN7cutlass13device_kernelINS_4gemm6kernel13GemmUniversalIN4cute5tupleIJiiiiEEENS1_10collective13CollectiveMmaINS1_35MainloopSm100TmaUmmaWarpSpecializedILi3ELi2ELi4ENS5_IJNS4_1CILi1EEESB_SB_EEEEENS5_IJNSA_ILi128EEESE_SE_EEENS_10bfloat16_tENS5_IJlSB_lEEESG_SH_NS4_8TiledMMAINS4_8MMA_AtomIJNS4_20SM100_MMA_F16BF16_SSISG_SG_fLi128ELi128ELNS4_4UMMA5MajorE0ELSM_0ELNSL_7ScaleInE0ELSN_0EEEEEENS4_6LayoutISC_NS5_IJNSA_ILi0EEESR_SR_EEEEENS5_IJNS4_10UnderscoreESU_SU_EEEEENS4_13SM90_TMA_LOADENS4_14ComposedLayoutINS4_7SwizzleILi3ELi4ELi3EEENS4_18smem_ptr_flag_bitsILi16EEENSQ_INS5_IJNSA_ILi8EEENSA_ILi64EEEEEENS5_IJS14_SB_EEEEEEEvNS4_8identityESX_S18_vS19_EENS_8epilogue10collective18CollectiveEpilogueINS1B_23Sm100TmaWarpSpecializedILi4ELi2ELi32ELb1ELb0EEEJSF_NS5_IJNSQ_ISE_SB_EENSQ_INSA_ILi32EEESB_EEEEESG_SH_SG_SH_NS1B_6fusion15FusionCallbacksIS1F_NS1K_17LinearCombinationISG_fSG_fLNS_15FloatRoundStyleE2EEESF_S1J_JEEENS4_5SM1004TMEM4LOAD26SM100_TMEM_LOAD_32dp32b32xESX_NSY_INSZ_ILi2ELi4ELi3EEES12_NSQ_INS5_IJS13_S1H_EEENS5_IJS1H_SB_EEEEEEENS4_39AutoVectorizingCopyWithAssumedAlignmentILi128EEENS4_14SM90_TMA_STOREES1Y_S20_S20_EEEvvEEEEvNT_6ParamsE --------------------------
	.section	.nv.constant0._ZN7cutlass13device_kernelINS_4gemm6kernel13GemmUniversalIN4cute5tupleIJiiiiEEENS1_10collective13CollectiveMmaINS1_35MainloopSm100TmaUmmaWarpSpecializedILi3ELi2ELi4ENS5_IJNS4_1CILi1EEESB_SB_EEEEENS5_IJNSA_ILi128EEESE_SE_EEENS_10bfloat16_tENS5_IJlSB_lEEESG_SH_NS4_8TiledMMAINS4_8MMA_AtomIJNS4_20SM100_MMA_F16BF16_SSISG_SG_fLi128ELi128ELNS4_4UMMA5MajorE0ELSM_0ELNSL_7ScaleInE0ELSN_0EEEEEENS4_6LayoutISC_NS5_IJNSA_ILi0EEESR_SR_EEEEENS5_IJNS4_10UnderscoreESU_SU_EEEEENS4_13SM90_TMA_LOADENS4_14ComposedLayoutINS4_7SwizzleILi3ELi4ELi3EEENS4_18smem_ptr_flag_bitsILi16EEENSQ_INS5_IJNSA_ILi8EEENSA_ILi64EEEEEENS5_IJS14_SB_EEEEEEEvNS4_8identityESX_S18_vS19_EENS_8epilogue10collective18CollectiveEpilogueINS1B_23Sm100TmaWarpSpecializedILi4ELi2ELi32ELb1ELb0EEEJSF_NS5_IJNSQ_ISE_SB_EENSQ_INSA_ILi32EEESB_EEEEESG_SH_SG_SH_NS1B_6fusion15FusionCallbacksIS1F_NS1K_17LinearCombinationISG_fSG_fLNS_15FloatRoundStyleE2EEESF_S1J_JEEENS4_5SM1004TMEM4LOAD26SM100_TMEM_LOAD_32dp32b32xESX_NSY_INSZ_ILi2ELi4ELi3EEES12_NSQ_INS5_IJS13_S1H_EEENS5_IJS1H_SB_EEEEEEENS4_39AutoVectorizingCopyWithAssumedAlignmentILi128EEENS4_14SM90_TMA_STOREES1Y_S20_S20_EEEvvEEEEvNT_6ParamsE,"a",@progbits
	.sectionflags	@""
	.align	4
.nv.constant0._ZN7cutlass13device_kernelINS_4gemm6kernel13GemmUniversalIN4cute5tupleIJiiiiEEENS1_10collective13CollectiveMmaINS1_35MainloopSm100TmaUmmaWarpSpecializedILi3ELi2ELi4ENS5_IJNS4_1CILi1EEESB_SB_EEEEENS5_IJNSA_ILi128EEESE_SE_EEENS_10bfloat16_tENS5_IJlSB_lEEESG_SH_NS4_8TiledMMAINS4_8MMA_AtomIJNS4_20SM100_MMA_F16BF16_SSISG_SG_fLi128ELi128ELNS4_4UMMA5MajorE0ELSM_0ELNSL_7ScaleInE0ELSN_0EEEEEENS4_6LayoutISC_NS5_IJNSA_ILi0EEESR_SR_EEEEENS5_IJNS4_10UnderscoreESU_SU_EEEEENS4_13SM90_TMA_LOADENS4_14ComposedLayoutINS4_7SwizzleILi3ELi4ELi3EEENS4_18smem_ptr_flag_bitsILi16EEENSQ_INS5_IJNSA_ILi8EEENSA_ILi64EEEEEENS5_IJS14_SB_EEEEEEEvNS4_8identityESX_S18_vS19_EENS_8epilogue10collective18CollectiveEpilogueINS1B_23Sm100TmaWarpSpecializedILi4ELi2ELi32ELb1ELb0EEEJSF_NS5_IJNSQ_ISE_SB_EENSQ_INSA_ILi32EEESB_EEEEESG_SH_SG_SH_NS1B_6fusion15FusionCallbacksIS1F_NS1K_17LinearCombinationISG_fSG_fLNS_15FloatRoundStyleE2EEESF_S1J_JEEENS4_5SM1004TMEM4LOAD26SM100_TMEM_LOAD_32dp32b32xESX_NSY_INSZ_ILi2ELi4ELi3EEES12_NSQ_INS5_IJS13_S1H_EEENS5_IJS1H_SB_EEEEEEENS4_39AutoVectorizingCopyWithAssumedAlignmentILi128EEENS4_14SM90_TMA_STOREES1Y_S20_S20_EEEvvEEEEvNT_6ParamsE:
	.zero		2944


//--------------------- SYMBOLS --------------------------

	.type		.nv.reservedSmem.offset0,@object
	.size		.nv.reservedSmem.offset0,0x4
	.type		.nv.reservedSmem.cap,@object
	.size		.nv.reservedSmem.cap,0x4
	.type		__assertfail,@function
